//
// Generated by NVIDIA NVVM Compiler
//
// Compiler Build ID: CL-36424714
// Cuda compilation tools, release 13.0, V13.0.88
// Based on NVVM 20.0.0
//

.version 9.0
.target sm_100
.address_size 64

	// .globl	_Z16cu_sweep_forwardPKiS0_PKfiPfS3_Pi

.visible .entry _Z16cu_sweep_forwardPKiS0_PKfiPfS3_Pi(
	.param .u64 .ptr .align 1 _Z16cu_sweep_forwardPKiS0_PKfiPfS3_Pi_param_0,
	.param .u64 .ptr .align 1 _Z16cu_sweep_forwardPKiS0_PKfiPfS3_Pi_param_1,
	.param .u64 .ptr .align 1 _Z16cu_sweep_forwardPKiS0_PKfiPfS3_Pi_param_2,
	.param .u32 _Z16cu_sweep_forwardPKiS0_PKfiPfS3_Pi_param_3,
	.param .u64 .ptr .align 1 _Z16cu_sweep_forwardPKiS0_PKfiPfS3_Pi_param_4,
	.param .u64 .ptr .align 1 _Z16cu_sweep_forwardPKiS0_PKfiPfS3_Pi_param_5,
	.param .u64 .ptr .align 1 _Z16cu_sweep_forwardPKiS0_PKfiPfS3_Pi_param_6
)
{
	.reg .pred 	%p<28>;
	.reg .b32 	%r<49>;
	.reg .b32 	%f<112>;
	.reg .b64 	%rd<66>;

	ld.param.u64 	%rd14, [_Z16cu_sweep_forwardPKiS0_PKfiPfS3_Pi_param_0];
	ld.param.u64 	%rd16, [_Z16cu_sweep_forwardPKiS0_PKfiPfS3_Pi_param_1];
	ld.param.u64 	%rd17, [_Z16cu_sweep_forwardPKiS0_PKfiPfS3_Pi_param_2];
	ld.param.u32 	%r34, [_Z16cu_sweep_forwardPKiS0_PKfiPfS3_Pi_param_3];
	ld.param.u64 	%rd18, [_Z16cu_sweep_forwardPKiS0_PKfiPfS3_Pi_param_4];
	ld.param.u64 	%rd15, [_Z16cu_sweep_forwardPKiS0_PKfiPfS3_Pi_param_5];
	ld.param.u64 	%rd19, [_Z16cu_sweep_forwardPKiS0_PKfiPfS3_Pi_param_6];
	cvta.to.global.u64 	%rd1, %rd17;
	cvta.to.global.u64 	%rd2, %rd16;
	cvta.to.global.u64 	%rd3, %rd18;
	cvta.to.global.u64 	%rd20, %rd19;
	mov.u32 	%r35, %ctaid.x;
	mov.u32 	%r36, %ntid.x;
	mov.u32 	%r37, %tid.x;
	mad.lo.s32 	%r1, %r35, %r36, %r37;
	mul.wide.s32 	%rd21, %r1, 4;
	add.s64 	%rd4, %rd20, %rd21;
	mov.b32 	%r38, -1;
	st.global.u32 	[%rd4], %r38;
	setp.ge.s32 	%p1, %r1, %r34;
	@%p1 bra 	$L__BB0_45;
	cvta.to.global.u64 	%rd22, %rd14;
	cvta.to.global.u64 	%rd23, %rd15;
	add.s64 	%rd25, %rd22, %rd21;
	ld.global.u32 	%r46, [%rd25];
	ld.global.u32 	%r3, [%rd25+4];
	add.s64 	%rd5, %rd3, %rd21;
	ld.global.f32 	%f1, [%rd5];
	add.s64 	%rd26, %rd23, %rd21;
	ld.global.f32 	%f2, [%rd26];
	setp.ge.s32 	%p2, %r46, %r3;
	mov.u32 	%r43, %r46;
	mov.f32 	%f91, %f1;
	@%p2 bra 	$L__BB0_44;
$L__BB0_2:
	mul.wide.s32 	%rd27, %r43, 4;
	add.s64 	%rd28, %rd2, %rd27;
	ld.global.u32 	%r39, [%rd28];
	setp.ge.s32 	%p3, %r39, %r1;
	@%p3 bra 	$L__BB0_3;
	bra.uni 	$L__BB0_46;
$L__BB0_3:
	add.s32 	%r43, %r43, 1;
	setp.ne.s32 	%p4, %r43, %r3;
	@%p4 bra 	$L__BB0_2;
	sub.s32 	%r5, %r3, %r46;
	and.b32  	%r6, %r5, 7;
	sub.s32 	%r40, %r46, %r3;
	setp.gt.u32 	%p5, %r40, -8;
	mov.f32 	%f91, %f1;
	@%p5 bra 	$L__BB0_23;
	and.b32  	%r41, %r5, -8;
	neg.s32 	%r44, %r41;
	add.s64 	%rd6, %rd2, 16;
	add.s64 	%rd7, %rd1, 16;
	mov.f32 	%f91, %f1;
$L__BB0_6:
	.pragma "nounroll";
	mul.wide.s32 	%rd29, %r46, 4;
	add.s64 	%rd8, %rd6, %rd29;
	add.s64 	%rd9, %rd7, %rd29;
	ld.global.u32 	%r11, [%rd8+-16];
	setp.lt.s32 	%p6, %r11, 0;
	@%p6 bra 	$L__BB0_8;
	ld.global.f32 	%f41, [%rd9+-16];
	mul.wide.u32 	%rd30, %r11, 4;
	add.s64 	%rd31, %rd3, %rd30;
	ld.global.f32 	%f42, [%rd31];
	mul.f32 	%f43, %f41, %f42;
	sub.f32 	%f91, %f91, %f43;
$L__BB0_8:
	ld.global.u32 	%r12, [%rd8+-12];
	setp.lt.s32 	%p7, %r12, 0;
	@%p7 bra 	$L__BB0_10;
	ld.global.f32 	%f44, [%rd9+-12];
	mul.wide.u32 	%rd32, %r12, 4;
	add.s64 	%rd33, %rd3, %rd32;
	ld.global.f32 	%f45, [%rd33];
	mul.f32 	%f46, %f44, %f45;
	sub.f32 	%f91, %f91, %f46;
$L__BB0_10:
	ld.global.u32 	%r13, [%rd8+-8];
	setp.lt.s32 	%p8, %r13, 0;
	@%p8 bra 	$L__BB0_12;
	ld.global.f32 	%f47, [%rd9+-8];
	mul.wide.u32 	%rd34, %r13, 4;
	add.s64 	%rd35, %rd3, %rd34;
	ld.global.f32 	%f48, [%rd35];
	mul.f32 	%f49, %f47, %f48;
	sub.f32 	%f91, %f91, %f49;
$L__BB0_12:
	ld.global.u32 	%r14, [%rd8+-4];
	setp.lt.s32 	%p9, %r14, 0;
	@%p9 bra 	$L__BB0_14;
	ld.global.f32 	%f50, [%rd9+-4];
	mul.wide.u32 	%rd36, %r14, 4;
	add.s64 	%rd37, %rd3, %rd36;
	ld.global.f32 	%f51, [%rd37];
	mul.f32 	%f52, %f50, %f51;
	sub.f32 	%f91, %f91, %f52;
$L__BB0_14:
	ld.global.u32 	%r15, [%rd8];
	setp.lt.s32 	%p10, %r15, 0;
	@%p10 bra 	$L__BB0_16;
	ld.global.f32 	%f53, [%rd9];
	mul.wide.u32 	%rd38, %r15, 4;
	add.s64 	%rd39, %rd3, %rd38;
	ld.global.f32 	%f54, [%rd39];
	mul.f32 	%f55, %f53, %f54;
	sub.f32 	%f91, %f91, %f55;
$L__BB0_16:
	ld.global.u32 	%r16, [%rd8+4];
	setp.lt.s32 	%p11, %r16, 0;
	@%p11 bra 	$L__BB0_18;
	ld.global.f32 	%f56, [%rd9+4];
	mul.wide.u32 	%rd40, %r16, 4;
	add.s64 	%rd41, %rd3, %rd40;
	ld.global.f32 	%f57, [%rd41];
	mul.f32 	%f58, %f56, %f57;
	sub.f32 	%f91, %f91, %f58;
$L__BB0_18:
	ld.global.u32 	%r17, [%rd8+8];
	setp.lt.s32 	%p12, %r17, 0;
	@%p12 bra 	$L__BB0_20;
	ld.global.f32 	%f59, [%rd9+8];
	mul.wide.u32 	%rd42, %r17, 4;
	add.s64 	%rd43, %rd3, %rd42;
	ld.global.f32 	%f60, [%rd43];
	mul.f32 	%f61, %f59, %f60;
	sub.f32 	%f91, %f91, %f61;
$L__BB0_20:
	ld.global.u32 	%r18, [%rd8+12];
	setp.lt.s32 	%p13, %r18, 0;
	@%p13 bra 	$L__BB0_22;
	ld.global.f32 	%f62, [%rd9+12];
	mul.wide.u32 	%rd44, %r18, 4;
	add.s64 	%rd45, %rd3, %rd44;
	ld.global.f32 	%f63, [%rd45];
	mul.f32 	%f64, %f62, %f63;
	sub.f32 	%f91, %f91, %f64;
$L__BB0_22:
	add.s32 	%r46, %r46, 8;
	add.s32 	%r44, %r44, 8;
	setp.ne.s32 	%p14, %r44, 0;
	@%p14 bra 	$L__BB0_6;
$L__BB0_23:
	setp.eq.s32 	%p15, %r6, 0;
	@%p15 bra 	$L__BB0_44;
	and.b32  	%r22, %r5, 3;
	setp.lt.u32 	%p16, %r6, 4;
	@%p16 bra 	$L__BB0_34;
	mul.wide.s32 	%rd46, %r46, 4;
	add.s64 	%rd10, %rd2, %rd46;
	ld.global.u32 	%r23, [%rd10];
	setp.lt.s32 	%p17, %r23, 0;
	add.s64 	%rd11, %rd1, %rd46;
	@%p17 bra 	$L__BB0_27;
	ld.global.f32 	%f66, [%rd11];
	mul.wide.u32 	%rd47, %r23, 4;
	add.s64 	%rd48, %rd3, %rd47;
	ld.global.f32 	%f67, [%rd48];
	mul.f32 	%f68, %f66, %f67;
	sub.f32 	%f91, %f91, %f68;
$L__BB0_27:
	ld.global.u32 	%r24, [%rd10+4];
	setp.lt.s32 	%p18, %r24, 0;
	@%p18 bra 	$L__BB0_29;
	ld.global.f32 	%f69, [%rd11+4];
	mul.wide.u32 	%rd49, %r24, 4;
	add.s64 	%rd50, %rd3, %rd49;
	ld.global.f32 	%f70, [%rd50];
	mul.f32 	%f71, %f69, %f70;
	sub.f32 	%f91, %f91, %f71;
$L__BB0_29:
	ld.global.u32 	%r25, [%rd10+8];
	setp.lt.s32 	%p19, %r25, 0;
	@%p19 bra 	$L__BB0_31;
	ld.global.f32 	%f72, [%rd11+8];
	mul.wide.u32 	%rd51, %r25, 4;
	add.s64 	%rd52, %rd3, %rd51;
	ld.global.f32 	%f73, [%rd52];
	mul.f32 	%f74, %f72, %f73;
	sub.f32 	%f91, %f91, %f74;
$L__BB0_31:
	ld.global.u32 	%r26, [%rd10+12];
	setp.lt.s32 	%p20, %r26, 0;
	@%p20 bra 	$L__BB0_33;
	ld.global.f32 	%f75, [%rd11+12];
	mul.wide.u32 	%rd53, %r26, 4;
	add.s64 	%rd54, %rd3, %rd53;
	ld.global.f32 	%f76, [%rd54];
	mul.f32 	%f77, %f75, %f76;
	sub.f32 	%f91, %f91, %f77;
$L__BB0_33:
	add.s32 	%r46, %r46, 4;
$L__BB0_34:
	setp.eq.s32 	%p21, %r22, 0;
	@%p21 bra 	$L__BB0_44;
	setp.eq.s32 	%p22, %r22, 1;
	@%p22 bra 	$L__BB0_41;
	mul.wide.s32 	%rd55, %r46, 4;
	add.s64 	%rd12, %rd2, %rd55;
	ld.global.u32 	%r29, [%rd12];
	setp.lt.s32 	%p23, %r29, 0;
	add.s64 	%rd13, %rd1, %rd55;
	@%p23 bra 	$L__BB0_38;
	ld.global.f32 	%f79, [%rd13];
	mul.wide.u32 	%rd56, %r29, 4;
	add.s64 	%rd57, %rd3, %rd56;
	ld.global.f32 	%f80, [%rd57];
	mul.f32 	%f81, %f79, %f80;
	sub.f32 	%f91, %f91, %f81;
$L__BB0_38:
	ld.global.u32 	%r30, [%rd12+4];
	setp.lt.s32 	%p24, %r30, 0;
	@%p24 bra 	$L__BB0_40;
	ld.global.f32 	%f82, [%rd13+4];
	mul.wide.u32 	%rd58, %r30, 4;
	add.s64 	%rd59, %rd3, %rd58;
	ld.global.f32 	%f83, [%rd59];
	mul.f32 	%f84, %f82, %f83;
	sub.f32 	%f91, %f91, %f84;
$L__BB0_40:
	add.s32 	%r46, %r46, 2;
$L__BB0_41:
	and.b32  	%r42, %r5, 1;
	setp.eq.b32 	%p25, %r42, 1;
	not.pred 	%p26, %p25;
	@%p26 bra 	$L__BB0_44;
	mul.wide.s32 	%rd60, %r46, 4;
	add.s64 	%rd61, %rd2, %rd60;
	ld.global.u32 	%r33, [%rd61];
	setp.lt.s32 	%p27, %r33, 0;
	@%p27 bra 	$L__BB0_44;
	add.s64 	%rd63, %rd1, %rd60;
	ld.global.f32 	%f85, [%rd63];
	mul.wide.u32 	%rd64, %r33, 4;
	add.s64 	%rd65, %rd3, %rd64;
	ld.global.f32 	%f86, [%rd65];
	mul.f32 	%f87, %f85, %f86;
	sub.f32 	%f91, %f91, %f87;
$L__BB0_44:
	fma.rn.f32 	%f88, %f2, %f1, %f91;
	div.rn.f32 	%f89, %f88, %f2;
	st.global.f32 	[%rd5], %f89;
$L__BB0_45:
	ret;
$L__BB0_46:
	st.global.u32 	[%rd4], %r1;
	bra.uni 	$L__BB0_45;

}
	// .globl	_Z13cu_sweep_backPKiS0_PKfiPfS3_Pi
.visible .entry _Z13cu_sweep_backPKiS0_PKfiPfS3_Pi(
	.param .u64 .ptr .align 1 _Z13cu_sweep_backPKiS0_PKfiPfS3_Pi_param_0,
	.param .u64 .ptr .align 1 _Z13cu_sweep_backPKiS0_PKfiPfS3_Pi_param_1,
	.param .u64 .ptr .align 1 _Z13cu_sweep_backPKiS0_PKfiPfS3_Pi_param_2,
	.param .u32 _Z13cu_sweep_backPKiS0_PKfiPfS3_Pi_param_3,
	.param .u64 .ptr .align 1 _Z13cu_sweep_backPKiS0_PKfiPfS3_Pi_param_4,
	.param .u64 .ptr .align 1 _Z13cu_sweep_backPKiS0_PKfiPfS3_Pi_param_5,
	.param .u64 .ptr .align 1 _Z13cu_sweep_backPKiS0_PKfiPfS3_Pi_param_6
)
{
	.reg .pred 	%p<30>;
	.reg .b32 	%r<49>;
	.reg .b32 	%f<112>;
	.reg .b64 	%rd<66>;

	ld.param.u64 	%rd14, [_Z13cu_sweep_backPKiS0_PKfiPfS3_Pi_param_0];
	ld.param.u64 	%rd16, [_Z13cu_sweep_backPKiS0_PKfiPfS3_Pi_param_1];
	ld.param.u64 	%rd17, [_Z13cu_sweep_backPKiS0_PKfiPfS3_Pi_param_2];
	ld.param.u32 	%r34, [_Z13cu_sweep_backPKiS0_PKfiPfS3_Pi_param_3];
	ld.param.u64 	%rd18, [_Z13cu_sweep_backPKiS0_PKfiPfS3_Pi_param_4];
	ld.param.u64 	%rd15, [_Z13cu_sweep_backPKiS0_PKfiPfS3_Pi_param_5];
	ld.param.u64 	%rd19, [_Z13cu_sweep_backPKiS0_PKfiPfS3_Pi_param_6];
	cvta.to.global.u64 	%rd1, %rd17;
	cvta.to.global.u64 	%rd2, %rd16;
	cvta.to.global.u64 	%rd3, %rd18;
	cvta.to.global.u64 	%rd20, %rd19;
	mov.u32 	%r35, %ctaid.x;
	mov.u32 	%r36, %ntid.x;
	mov.u32 	%r37, %tid.x;
	mad.lo.s32 	%r1, %r35, %r36, %r37;
	mul.wide.s32 	%rd21, %r1, 4;
	add.s64 	%rd4, %rd20, %rd21;
	mov.b32 	%r38, -1;
	st.global.u32 	[%rd4], %r38;
	setp.ge.s32 	%p1, %r1, %r34;
	@%p1 bra 	$L__BB1_46;
	cvta.to.global.u64 	%rd22, %rd14;
	cvta.to.global.u64 	%rd23, %rd15;
	add.s64 	%rd25, %rd22, %rd21;
	ld.global.u32 	%r46, [%rd25];
	ld.global.u32 	%r3, [%rd25+4];
	add.s64 	%rd5, %rd3, %rd21;
	ld.global.f32 	%f1, [%rd5];
	add.s64 	%rd26, %rd23, %rd21;
	ld.global.f32 	%f2, [%rd26];
	setp.ge.s32 	%p2, %r46, %r3;
	mov.u32 	%r43, %r46;
	mov.f32 	%f91, %f1;
	@%p2 bra 	$L__BB1_2;
	bra.uni 	$L__BB1_44;
$L__BB1_2:
	fma.rn.f32 	%f88, %f2, %f1, %f91;
	div.rn.f32 	%f89, %f88, %f2;
	st.global.f32 	[%rd5], %f89;
	bra.uni 	$L__BB1_46;
$L__BB1_3:
	sub.s32 	%r4, %r3, %r46;
	and.b32  	%r5, %r4, 7;
	sub.s32 	%r40, %r46, %r3;
	setp.gt.u32 	%p7, %r40, -8;
	mov.f32 	%f91, %f1;
	@%p7 bra 	$L__BB1_22;
	and.b32  	%r41, %r4, -8;
	neg.s32 	%r44, %r41;
	add.s64 	%rd6, %rd2, 16;
	add.s64 	%rd7, %rd1, 16;
	mov.f32 	%f91, %f1;
$L__BB1_5:
	.pragma "nounroll";
	mul.wide.s32 	%rd29, %r46, 4;
	add.s64 	%rd8, %rd6, %rd29;
	add.s64 	%rd9, %rd7, %rd29;
	ld.global.u32 	%r11, [%rd8+-16];
	setp.lt.s32 	%p8, %r11, 0;
	@%p8 bra 	$L__BB1_7;
	ld.global.f32 	%f41, [%rd9+-16];
	mul.wide.u32 	%rd30, %r11, 4;
	add.s64 	%rd31, %rd3, %rd30;
	ld.global.f32 	%f42, [%rd31];
	mul.f32 	%f43, %f41, %f42;
	sub.f32 	%f91, %f91, %f43;
$L__BB1_7:
	ld.global.u32 	%r12, [%rd8+-12];
	setp.lt.s32 	%p9, %r12, 0;
	@%p9 bra 	$L__BB1_9;
	ld.global.f32 	%f44, [%rd9+-12];
	mul.wide.u32 	%rd32, %r12, 4;
	add.s64 	%rd33, %rd3, %rd32;
	ld.global.f32 	%f45, [%rd33];
	mul.f32 	%f46, %f44, %f45;
	sub.f32 	%f91, %f91, %f46;
$L__BB1_9:
	ld.global.u32 	%r13, [%rd8+-8];
	setp.lt.s32 	%p10, %r13, 0;
	@%p10 bra 	$L__BB1_11;
	ld.global.f32 	%f47, [%rd9+-8];
	mul.wide.u32 	%rd34, %r13, 4;
	add.s64 	%rd35, %rd3, %rd34;
	ld.global.f32 	%f48, [%rd35];
	mul.f32 	%f49, %f47, %f48;
	sub.f32 	%f91, %f91, %f49;
$L__BB1_11:
	ld.global.u32 	%r14, [%rd8+-4];
	setp.lt.s32 	%p11, %r14, 0;
	@%p11 bra 	$L__BB1_13;
	ld.global.f32 	%f50, [%rd9+-4];
	mul.wide.u32 	%rd36, %r14, 4;
	add.s64 	%rd37, %rd3, %rd36;
	ld.global.f32 	%f51, [%rd37];
	mul.f32 	%f52, %f50, %f51;
	sub.f32 	%f91, %f91, %f52;
$L__BB1_13:
	ld.global.u32 	%r15, [%rd8];
	setp.lt.s32 	%p12, %r15, 0;
	@%p12 bra 	$L__BB1_15;
	ld.global.f32 	%f53, [%rd9];
	mul.wide.u32 	%rd38, %r15, 4;
	add.s64 	%rd39, %rd3, %rd38;
	ld.global.f32 	%f54, [%rd39];
	mul.f32 	%f55, %f53, %f54;
	sub.f32 	%f91, %f91, %f55;
$L__BB1_15:
	ld.global.u32 	%r16, [%rd8+4];
	setp.lt.s32 	%p13, %r16, 0;
	@%p13 bra 	$L__BB1_17;
	ld.global.f32 	%f56, [%rd9+4];
	mul.wide.u32 	%rd40, %r16, 4;
	add.s64 	%rd41, %rd3, %rd40;
	ld.global.f32 	%f57, [%rd41];
	mul.f32 	%f58, %f56, %f57;
	sub.f32 	%f91, %f91, %f58;
$L__BB1_17:
	ld.global.u32 	%r17, [%rd8+8];
	setp.lt.s32 	%p14, %r17, 0;
	@%p14 bra 	$L__BB1_19;
	ld.global.f32 	%f59, [%rd9+8];
	mul.wide.u32 	%rd42, %r17, 4;
	add.s64 	%rd43, %rd3, %rd42;
	ld.global.f32 	%f60, [%rd43];
	mul.f32 	%f61, %f59, %f60;
	sub.f32 	%f91, %f91, %f61;
$L__BB1_19:
	ld.global.u32 	%r18, [%rd8+12];
	setp.lt.s32 	%p15, %r18, 0;
	@%p15 bra 	$L__BB1_21;
	ld.global.f32 	%f62, [%rd9+12];
	mul.wide.u32 	%rd44, %r18, 4;
	add.s64 	%rd45, %rd3, %rd44;
	ld.global.f32 	%f63, [%rd45];
	mul.f32 	%f64, %f62, %f63;
	sub.f32 	%f91, %f91, %f64;
$L__BB1_21:
	add.s32 	%r46, %r46, 8;
	add.s32 	%r44, %r44, 8;
	setp.ne.s32 	%p16, %r44, 0;
	@%p16 bra 	$L__BB1_5;
$L__BB1_22:
	setp.eq.s32 	%p17, %r5, 0;
	@%p17 bra 	$L__BB1_2;
	and.b32  	%r22, %r4, 3;
	setp.lt.u32 	%p18, %r5, 4;
	@%p18 bra 	$L__BB1_33;
	mul.wide.s32 	%rd46, %r46, 4;
	add.s64 	%rd10, %rd2, %rd46;
	ld.global.u32 	%r23, [%rd10];
	setp.lt.s32 	%p19, %r23, 0;
	add.s64 	%rd11, %rd1, %rd46;
	@%p19 bra 	$L__BB1_26;
	ld.global.f32 	%f66, [%rd11];
	mul.wide.u32 	%rd47, %r23, 4;
	add.s64 	%rd48, %rd3, %rd47;
	ld.global.f32 	%f67, [%rd48];
	mul.f32 	%f68, %f66, %f67;
	sub.f32 	%f91, %f91, %f68;
$L__BB1_26:
	ld.global.u32 	%r24, [%rd10+4];
	setp.lt.s32 	%p20, %r24, 0;
	@%p20 bra 	$L__BB1_28;
	ld.global.f32 	%f69, [%rd11+4];
	mul.wide.u32 	%rd49, %r24, 4;
	add.s64 	%rd50, %rd3, %rd49;
	ld.global.f32 	%f70, [%rd50];
	mul.f32 	%f71, %f69, %f70;
	sub.f32 	%f91, %f91, %f71;
$L__BB1_28:
	ld.global.u32 	%r25, [%rd10+8];
	setp.lt.s32 	%p21, %r25, 0;
	@%p21 bra 	$L__BB1_30;
	ld.global.f32 	%f72, [%rd11+8];
	mul.wide.u32 	%rd51, %r25, 4;
	add.s64 	%rd52, %rd3, %rd51;
	ld.global.f32 	%f73, [%rd52];
	mul.f32 	%f74, %f72, %f73;
	sub.f32 	%f91, %f91, %f74;
$L__BB1_30:
	ld.global.u32 	%r26, [%rd10+12];
	setp.lt.s32 	%p22, %r26, 0;
	@%p22 bra 	$L__BB1_32;
	ld.global.f32 	%f75, [%rd11+12];
	mul.wide.u32 	%rd53, %r26, 4;
	add.s64 	%rd54, %rd3, %rd53;
	ld.global.f32 	%f76, [%rd54];
	mul.f32 	%f77, %f75, %f76;
	sub.f32 	%f91, %f91, %f77;
$L__BB1_32:
	add.s32 	%r46, %r46, 4;
$L__BB1_33:
	setp.eq.s32 	%p23, %r22, 0;
	@%p23 bra 	$L__BB1_2;
	setp.eq.s32 	%p24, %r22, 1;
	@%p24 bra 	$L__BB1_40;
	mul.wide.s32 	%rd55, %r46, 4;
	add.s64 	%rd12, %rd2, %rd55;
	ld.global.u32 	%r29, [%rd12];
	setp.lt.s32 	%p25, %r29, 0;
	add.s64 	%rd13, %rd1, %rd55;
	@%p25 bra 	$L__BB1_37;
	ld.global.f32 	%f79, [%rd13];
	mul.wide.u32 	%rd56, %r29, 4;
	add.s64 	%rd57, %rd3, %rd56;
	ld.global.f32 	%f80, [%rd57];
	mul.f32 	%f81, %f79, %f80;
	sub.f32 	%f91, %f91, %f81;
$L__BB1_37:
	ld.global.u32 	%r30, [%rd12+4];
	setp.lt.s32 	%p26, %r30, 0;
	@%p26 bra 	$L__BB1_39;
	ld.global.f32 	%f82, [%rd13+4];
	mul.wide.u32 	%rd58, %r30, 4;
	add.s64 	%rd59, %rd3, %rd58;
	ld.global.f32 	%f83, [%rd59];
	mul.f32 	%f84, %f82, %f83;
	sub.f32 	%f91, %f91, %f84;
$L__BB1_39:
	add.s32 	%r46, %r46, 2;
$L__BB1_40:
	and.b32  	%r42, %r4, 1;
	setp.eq.b32 	%p27, %r42, 1;
	not.pred 	%p28, %p27;
	@%p28 bra 	$L__BB1_2;
	mul.wide.s32 	%rd60, %r46, 4;
	add.s64 	%rd61, %rd2, %rd60;
	ld.global.u32 	%r33, [%rd61];
	setp.lt.s32 	%p29, %r33, 0;
	@%p29 bra 	$L__BB1_2;
	add.s64 	%rd63, %rd1, %rd60;
	ld.global.f32 	%f85, [%rd63];
	mul.wide.u32 	%rd64, %r33, 4;
	add.s64 	%rd65, %rd3, %rd64;
	ld.global.f32 	%f86, [%rd65];
	mul.f32 	%f87, %f85, %f86;
	sub.f32 	%f91, %f91, %f87;
	bra.uni 	$L__BB1_2;
$L__BB1_43:
	add.s32 	%r43, %r43, 1;
	setp.eq.s32 	%p6, %r43, %r3;
	@%p6 bra 	$L__BB1_3;
$L__BB1_44:
	mul.wide.s32 	%rd27, %r43, 4;
	add.s64 	%rd28, %rd2, %rd27;
	ld.global.u32 	%r39, [%rd28];
	setp.lt.s32 	%p3, %r39, 0;
	setp.le.s32 	%p4, %r39, %r1;
	or.pred  	%p5, %p3, %p4;
	@%p5 bra 	$L__BB1_43;
	st.global.u32 	[%rd4], %r1;
$L__BB1_46:
	ret;

}


// ===== COMPILED SASS (sm_100) =====

	.target	sm_100

	.elftype	@"ET_EXEC"


//--------------------- .note.nv.tkinfo           --------------------------
	.section	.note.nv.tkinfo,"",@"SHT_NOTE"
	.sectionflags	@"SHF_NOTE_NV_TKINFO"
	.tkinfo
        /*0018*/ 	.word	0x00000002
        /*0030*/ 	.string	""
        /*0030*/ 	.string	"ptxas"
        /*0030*/ 	.string	"Cuda compilation tools, release 13.0, V13.0.88"
        /*0030*/ 	.string	"Build cuda_13.0.r13.0/compiler.36424714_0"
        /*0030*/ 	.string	"-arch sm_100 -m 64 "



//--------------------- .note.nv.cuinfo           --------------------------
	.section	.note.nv.cuinfo,"",@"SHT_NOTE"
	.sectionflags	@"SHF_NOTE_NV_CUINFO"
        /*0018*/ 	.short	0x0002
        /*001a*/ 	.short	0x0064
        /*001c*/ 	.short	0x0082
	.zero		2


//--------------------- .nv.info                  --------------------------
	.section	.nv.info,"",@"SHT_CUDA_INFO"
	.align	4


	//----- nvinfo : EIATTR_REGCOUNT
	.align		4
        /*0000*/ 	.byte	0x04, 0x2f
        /*0002*/ 	.short	(.L_1 - .L_0)
	.align		4
.L_0:
        /*0004*/ 	.word	index@(_Z16cu_sweep_forwardPKiS0_PKfiPfS3_Pi)
        /*0008*/ 	.word	0x00000020


	//----- nvinfo : EIATTR_FRAME_SIZE
	.align		4
.L_1:
        /*000c*/ 	.byte	0x04, 0x11
        /*000e*/ 	.short	(.L_3 - .L_2)
	.align		4
.L_2:
        /*0010*/ 	.word	index@($__internal_1_$__cuda_sm3x_div_rn_noftz_f32_slowpath)
        /*0014*/ 	.word	0x00000000


	//----- nvinfo : EIATTR_FRAME_SIZE
	.align		4
.L_3:
        /*0018*/ 	.byte	0x04, 0x11
        /*001a*/ 	.short	(.L_5 - .L_4)
	.align		4
.L_4:
        /*001c*/ 	.word	index@(_Z16cu_sweep_forwardPKiS0_PKfiPfS3_Pi)
        /*0020*/ 	.word	0x00000000


	//----- nvinfo : EIATTR_REGCOUNT
	.align		4
.L_5:
        /*0024*/ 	.byte	0x04, 0x2f
        /*0026*/ 	.short	(.L_7 - .L_6)
	.align		4
.L_6:
        /*0028*/ 	.word	index@(_Z13cu_sweep_backPKiS0_PKfiPfS3_Pi)
        /*002c*/ 	.word	0x00000020


	//----- nvinfo : EIATTR_FRAME_SIZE
	.align		4
.L_7:
        /*0030*/ 	.byte	0x04, 0x11
        /*0032*/ 	.short	(.L_9 - .L_8)
	.align		4
.L_8:
        /*0034*/ 	.word	index@($__internal_0_$__cuda_sm3x_div_rn_noftz_f32_slowpath)
        /*0038*/ 	.word	0x00000000


	//----- nvinfo : EIATTR_FRAME_SIZE
	.align		4
.L_9:
        /*003c*/ 	.byte	0x04, 0x11
        /*003e*/ 	.short	(.L_11 - .L_10)
	.align		4
.L_10:
        /*0040*/ 	.word	index@(_Z13cu_sweep_backPKiS0_PKfiPfS3_Pi)
        /*0044*/ 	.word	0x00000000


	//----- nvinfo : EIATTR_MIN_STACK_SIZE
	.align		4
.L_11:
        /*0048*/ 	.byte	0x04, 0x12
        /*004a*/ 	.short	(.L_13 - .L_12)
	.align		4
.L_12:
        /*004c*/ 	.word	index@(_Z13cu_sweep_backPKiS0_PKfiPfS3_Pi)
        /*0050*/ 	.word	0x00000000


	//----- nvinfo : EIATTR_MIN_STACK_SIZE
	.align		4
.L_13:
        /*0054*/ 	.byte	0x04, 0x12
        /*0056*/ 	.short	(.L_15 - .L_14)
	.align		4
.L_14:
        /*0058*/ 	.word	index@(_Z16cu_sweep_forwardPKiS0_PKfiPfS3_Pi)
        /*005c*/ 	.word	0x00000000
.L_15:


//--------------------- .nv.compat                --------------------------
	.section	.nv.compat,"",@"SHT_CUDA_COMPAT_INFO"
	.align	4
        /*0000*/ 	.byte	0x02, 0x09, 0x00, 0x00, 0x02, 0x02, 0x01, 0x00, 0x02, 0x05, 0x05, 0x00, 0x03, 0x07, 0x01, 0x01
        /*0010*/ 	.byte	0x02, 0x03, 0x00, 0x00, 0x02, 0x06, 0x01, 0x00, 0x04, 0x0b, 0x08, 0x00, 0x01, 0x00, 0x00, 0x00
        /*0020*/ 	.byte	0x00, 0x00, 0x00, 0x00


//--------------------- .nv.info._Z13cu_sweep_backPKiS0_PKfiPfS3_Pi --------------------------
	.section	.nv.info._Z13cu_sweep_backPKiS0_PKfiPfS3_Pi,"",@"SHT_CUDA_INFO"
	.sectionflags	@""
	.align	4


	//----- nvinfo : EIATTR_CUDA_API_VERSION
	.align		4
        /*0000*/ 	.byte	0x04, 0x37
        /*0002*/ 	.short	(.L_17 - .L_16)
.L_16:
        /*0004*/ 	.word	0x00000082


	//----- nvinfo : EIATTR_KPARAM_INFO
	.align		4
.L_17:
        /*0008*/ 	.byte	0x04, 0x17
        /*000a*/ 	.short	(.L_19 - .L_18)
.L_18:
        /*000c*/ 	.word	0x00000000
        /*0010*/ 	.short	0x0006
        /*0012*/ 	.short	0x0030
        /*0014*/ 	.byte	0x00, 0xf5, 0x21, 0x00


	//----- nvinfo : EIATTR_KPARAM_INFO
	.align		4
.L_19:
        /*0018*/ 	.byte	0x04, 0x17
        /*001a*/ 	.short	(.L_21 - .L_20)
.L_20:
        /*001c*/ 	.word	0x00000000
        /*0020*/ 	.short	0x0005
        /*0022*/ 	.short	0x0028
        /*0024*/ 	.byte	0x00, 0xf5, 0x21, 0x00


	//----- nvinfo : EIATTR_KPARAM_INFO
	.align		4
.L_21:
        /*0028*/ 	.byte	0x04, 0x17
        /*002a*/ 	.short	(.L_23 - .L_22)
.L_22:
        /*002c*/ 	.word	0x00000000
        /*0030*/ 	.short	0x0004
        /*0032*/ 	.short	0x0020
        /*0034*/ 	.byte	0x00, 0xf5, 0x21, 0x00


	//----- nvinfo : EIATTR_KPARAM_INFO
	.align		4
.L_23:
        /*0038*/ 	.byte	0x04, 0x17
        /*003a*/ 	.short	(.L_25 - .L_24)
.L_24:
        /*003c*/ 	.word	0x00000000
        /*0040*/ 	.short	0x0003
        /*0042*/ 	.short	0x0018
        /*0044*/ 	.byte	0x00, 0xf0, 0x11, 0x00


	//----- nvinfo : EIATTR_KPARAM_INFO
	.align		4
.L_25:
        /*0048*/ 	.byte	0x04, 0x17
        /*004a*/ 	.short	(.L_27 - .L_26)
.L_26:
        /*004c*/ 	.word	0x00000000
        /*0050*/ 	.short	0x0002
        /*0052*/ 	.short	0x0010
        /*0054*/ 	.byte	0x00, 0xf5, 0x21, 0x00


	//----- nvinfo : EIATTR_KPARAM_INFO
	.align		4
.L_27:
        /*0058*/ 	.byte	0x04, 0x17
        /*005a*/ 	.short	(.L_29 - .L_28)
.L_28:
        /*005c*/ 	.word	0x00000000
        /*0060*/ 	.short	0x0001
        /*0062*/ 	.short	0x0008
        /*0064*/ 	.byte	0x00, 0xf5, 0x21, 0x00


	//----- nvinfo : EIATTR_KPARAM_INFO
	.align		4
.L_29:
        /*0068*/ 	.byte	0x04, 0x17
        /*006a*/ 	.short	(.L_31 - .L_30)
.L_30:
        /*006c*/ 	.word	0x00000000
        /*0070*/ 	.short	0x0000
        /*0072*/ 	.short	0x0000
        /*0074*/ 	.byte	0x00, 0xf5, 0x21, 0x00


	//----- nvinfo : EIATTR_SPARSE_MMA_MASK
	.align		4
.L_31:
        /*0078*/ 	.byte	0x03, 0x50
        /*007a*/ 	.short	0x0000


	//----- nvinfo : EIATTR_MAXREG_COUNT
	.align		4
        /*007c*/ 	.byte	0x03, 0x1b
        /*007e*/ 	.short	0x00ff


	//----- nvinfo : EIATTR_MERCURY_ISA_VERSION
	.align		4
        /*0080*/ 	.byte	0x03, 0x5f
        /*0082*/ 	.short	0x0101


	//----- nvinfo : EIATTR_VRC_CTA_INIT_COUNT
	.align		4
        /*0084*/ 	.byte	0x02, 0x4a
	.zero		1
	.zero		1


	//----- nvinfo : EIATTR_EXIT_INSTR_OFFSETS
	.align		4
        /*0088*/ 	.byte	0x04, 0x1c
        /*008a*/ 	.short	(.L_33 - .L_32)


	//   ....[0]....
.L_32:
        /*008c*/ 	.word	0x000000c0


	//   ....[1]....
        /*0090*/ 	.word	0x00000d60


	//   ....[2]....
        /*0094*/ 	.word	0x00000d80


	//----- nvinfo : EIATTR_CRS_STACK_SIZE
	.align		4
.L_33:
        /*0098*/ 	.byte	0x04, 0x1e
        /*009a*/ 	.short	(.L_35 - .L_34)
.L_34:
        /*009c*/ 	.word	0x00000000


	//----- nvinfo : EIATTR_CBANK_PARAM_SIZE
	.align		4
.L_35:
        /*00a0*/ 	.byte	0x03, 0x19
        /*00a2*/ 	.short	0x0038


	//----- nvinfo : EIATTR_PARAM_CBANK
	.align		4
        /*00a4*/ 	.byte	0x04, 0x0a
        /*00a6*/ 	.short	(.L_37 - .L_36)
	.align		4
.L_36:
        /*00a8*/ 	.word	index@(.nv.constant0._Z13cu_sweep_backPKiS0_PKfiPfS3_Pi)
        /*00ac*/ 	.short	0x0380
        /*00ae*/ 	.short	0x0038


	//----- nvinfo : EIATTR_SW_WAR
	.align		4
.L_37:
        /*00b0*/ 	.byte	0x04, 0x36
        /*00b2*/ 	.short	(.L_39 - .L_38)
.L_38:
        /*00b4*/ 	.word	0x00000008
.L_39:


//--------------------- .nv.info._Z16cu_sweep_forwardPKiS0_PKfiPfS3_Pi --------------------------
	.section	.nv.info._Z16cu_sweep_forwardPKiS0_PKfiPfS3_Pi,"",@"SHT_CUDA_INFO"
	.sectionflags	@""
	.align	4


	//----- nvinfo : EIATTR_CUDA_API_VERSION
	.align		4
        /*0000*/ 	.byte	0x04, 0x37
        /*0002*/ 	.short	(.L_41 - .L_40)
.L_40:
        /*0004*/ 	.word	0x00000082


	//----- nvinfo : EIATTR_KPARAM_INFO
	.align		4
.L_41:
        /*0008*/ 	.byte	0x04, 0x17
        /*000a*/ 	.short	(.L_43 - .L_42)
.L_42:
        /*000c*/ 	.word	0x00000000
        /*0010*/ 	.short	0x0006
        /*0012*/ 	.short	0x0030
        /*0014*/ 	.byte	0x00, 0xf5, 0x21, 0x00


	//----- nvinfo : EIATTR_KPARAM_INFO
	.align		4
.L_43:
        /*0018*/ 	.byte	0x04, 0x17
        /*001a*/ 	.short	(.L_45 - .L_44)
.L_44:
        /*001c*/ 	.word	0x00000000
        /*0020*/ 	.short	0x0005
        /*0022*/ 	.short	0x0028
        /*0024*/ 	.byte	0x00, 0xf5, 0x21, 0x00


	//----- nvinfo : EIATTR_KPARAM_INFO
	.align		4
.L_45:
        /*0028*/ 	.byte	0x04, 0x17
        /*002a*/ 	.short	(.L_47 - .L_46)
.L_46:
        /*002c*/ 	.word	0x00000000
        /*0030*/ 	.short	0x0004
        /*0032*/ 	.short	0x0020
        /*0034*/ 	.byte	0x00, 0xf5, 0x21, 0x00


	//----- nvinfo : EIATTR_KPARAM_INFO
	.align		4
.L_47:
        /*0038*/ 	.byte	0x04, 0x17
        /*003a*/ 	.short	(.L_49 - .L_48)
.L_48:
        /*003c*/ 	.word	0x00000000
        /*0040*/ 	.short	0x0003
        /*0042*/ 	.short	0x0018
        /*0044*/ 	.byte	0x00, 0xf0, 0x11, 0x00


	//----- nvinfo : EIATTR_KPARAM_INFO
	.align		4
.L_49:
        /*0048*/ 	.byte	0x04, 0x17
        /*004a*/ 	.short	(.L_51 - .L_50)
.L_50:
        /*004c*/ 	.word	0x00000000
        /*0050*/ 	.short	0x0002
        /*0052*/ 	.short	0x0010
        /*0054*/ 	.byte	0x00, 0xf5, 0x21, 0x00


	//----- nvinfo : EIATTR_KPARAM_INFO
	.align		4
.L_51:
        /*0058*/ 	.byte	0x04, 0x17
        /*005a*/ 	.short	(.L_53 - .L_52)
.L_52:
        /*005c*/ 	.word	0x00000000
        /*0060*/ 	.short	0x0001
        /*0062*/ 	.short	0x0008
        /*0064*/ 	.byte	0x00, 0xf5, 0x21, 0x00


	//----- nvinfo : EIATTR_KPARAM_INFO
	.align		4
.L_53:
        /*0068*/ 	.byte	0x04, 0x17
        /*006a*/ 	.short	(.L_55 - .L_54)
.L_54:
        /*006c*/ 	.word	0x00000000
        /*0070*/ 	.short	0x0000
        /*0072*/ 	.short	0x0000
        /*0074*/ 	.byte	0x00, 0xf5, 0x21, 0x00


	//----- nvinfo : EIATTR_SPARSE_MMA_MASK
	.align		4
.L_55:
        /*0078*/ 	.byte	0x03, 0x50
        /*007a*/ 	.short	0x0000


	//----- nvinfo : EIATTR_MAXREG_COUNT
	.align		4
        /*007c*/ 	.byte	0x03, 0x1b
        /*007e*/ 	.short	0x00ff


	//----- nvinfo : EIATTR_MERCURY_ISA_VERSION
	.align		4
        /*0080*/ 	.byte	0x03, 0x5f
        /*0082*/ 	.short	0x0101


	//----- nvinfo : EIATTR_VRC_CTA_INIT_COUNT
	.align		4
        /*0084*/ 	.byte	0x02, 0x4a
	.zero		1
	.zero		1


	//----- nvinfo : EIATTR_EXIT_INSTR_OFFSETS
	.align		4
        /*0088*/ 	.byte	0x04, 0x1c
        /*008a*/ 	.short	(.L_57 - .L_56)


	//   ....[0]....
.L_56:
        /*008c*/ 	.word	0x000000c0


	//   ....[1]....
        /*0090*/ 	.word	0x00000d50


	//   ....[2]....
        /*0094*/ 	.word	0x00000d70


	//----- nvinfo : EIATTR_CRS_STACK_SIZE
	.align		4
.L_57:
        /*0098*/ 	.byte	0x04, 0x1e
        /*009a*/ 	.short	(.L_59 - .L_58)
.L_58:
        /*009c*/ 	.word	0x00000000


	//----- nvinfo : EIATTR_CBANK_PARAM_SIZE
	.align		4
.L_59:
        /*00a0*/ 	.byte	0x03, 0x19
        /*00a2*/ 	.short	0x0038


	//----- nvinfo : EIATTR_PARAM_CBANK
	.align		4
        /*00a4*/ 	.byte	0x04, 0x0a
        /*00a6*/ 	.short	(.L_61 - .L_60)
	.align		4
.L_60:
        /*00a8*/ 	.word	index@(.nv.constant0._Z16cu_sweep_forwardPKiS0_PKfiPfS3_Pi)
        /*00ac*/ 	.short	0x0380
        /*00ae*/ 	.short	0x0038


	//----- nvinfo : EIATTR_SW_WAR
	.align		4
.L_61:
        /*00b0*/ 	.byte	0x04, 0x36
        /*00b2*/ 	.short	(.L_63 - .L_62)
.L_62:
        /*00b4*/ 	.word	0x00000008
.L_63:


//--------------------- .nv.callgraph             --------------------------
	.section	.nv.callgraph,"",@"SHT_CUDA_CALLGRAPH"
	.align	4
	.sectionentsize	8
	.align		4
        /*0000*/ 	.word	0x00000000
	.align		4
        /*0004*/ 	.word	0xffffffff
	.align		4
        /*0008*/ 	.word	0x00000000
	.align		4
        /*000c*/ 	.word	0xfffffffe
	.align		4
        /*0010*/ 	.word	0x00000000
	.align		4
        /*0014*/ 	.word	0xfffffffd
	.align		4
        /*0018*/ 	.word	0x00000000
	.align		4
        /*001c*/ 	.word	0xfffffffc


//--------------------- .text._Z13cu_sweep_backPKiS0_PKfiPfS3_Pi --------------------------
	.section	.text._Z13cu_sweep_backPKiS0_PKfiPfS3_Pi,"ax",@progbits
	.align	128
        .global         _Z13cu_sweep_backPKiS0_PKfiPfS3_Pi
        .type           _Z13cu_sweep_backPKiS0_PKfiPfS3_Pi,@function
        .size           _Z13cu_sweep_backPKiS0_PKfiPfS3_Pi,(.L_x_52 - _Z13cu_sweep_backPKiS0_PKfiPfS3_Pi)
        .other          _Z13cu_sweep_backPKiS0_PKfiPfS3_Pi,@"STO_CUDA_ENTRY STV_DEFAULT"
_Z13cu_sweep_backPKiS0_PKfiPfS3_Pi:
.text._Z13cu_sweep_backPKiS0_PKfiPfS3_Pi:
[----:B------:R-:W-:Y:S01]  /*0000*/  LDC R1, c[0x0][0x37c] ;  /* 0x0000df00ff017b82 */ /* 0x000fe20000000800 */
[----:B------:R-:W0:Y:S07]  /*0010*/  S2R R0, SR_TID.X ;  /* 0x0000000000007919 */ /* 0x000e2e0000002100 */
[----:B------:R-:W0:Y:S01]  /*0020*/  S2UR UR6, SR_CTAID.X ;  /* 0x00000000000679c3 */ /* 0x000e220000002500 */
[----:B------:R-:W1:Y:S01]  /*0030*/  LDCU UR7, c[0x0][0x398] ;  /* 0x00007300ff0777ac */ /* 0x000e620008000800 */
[----:B------:R-:W-:Y:S01]  /*0040*/  IMAD.MOV.U32 R3, RZ, RZ, -0x1 ;  /* 0xffffffffff037424 */ /* 0x000fe200078e00ff */
[----:B------:R-:W2:Y:S05]  /*0050*/  LDCU.64 UR4, c[0x0][0x358] ;  /* 0x00006b00ff0477ac */ /* 0x000eaa0008000a00 */
[----:B------:R-:W0:Y:S08]  /*0060*/  LDC R7, c[0x0][0x360] ;  /* 0x0000d800ff077b82 */ /* 0x000e300000000800 */
[----:B------:R-:W3:Y:S01]  /*0070*/  LDC.64 R10, c[0x0][0x3b0] ;  /* 0x0000ec00ff0a7b82 */ /* 0x000ee20000000a00 */
[----:B0-----:R-:W-:-:S05]  /*0080*/  IMAD R7, R7, UR6, R0 ;  /* 0x0000000607077c24 */ /* 0x001fca000f8e0200 */
[C---:B-1----:R-:W-:Y:S01]  /*0090*/  ISETP.GE.AND P0, PT, R7.reuse, UR7, PT ;  /* 0x0000000707007c0c */ /* 0x042fe2000bf06270 */
[----:B---3--:R-:W-:-:S05]  /*00a0*/  IMAD.WIDE R10, R7, 0x4, R10 ;  /* 0x00000004070a7825 */ /* 0x008fca00078e020a */
[----:B--2---:R0:W-:Y:S07]  /*00b0*/  STG.E desc[UR4][R10.64], R3 ;  /* 0x000000030a007986 */ /* 0x0041ee000c101904 */
[----:B------:R-:W-:Y:S05]  /*00c0*/  @P0 EXIT ;  /* 0x000000000000094d */ /* 0x000fea0003800000 */
[----:B------:R-:W1:Y:S08]  /*00d0*/  LDC.64 R12, c[0x0][0x380] ;  /* 0x0000e000ff0c7b82 */ /* 0x000e700000000a00 */
[----:B------:R-:W2:Y:S08]  /*00e0*/  LDC.64 R8, c[0x0][0x3a0] ;  /* 0x0000e800ff087b82 */ /* 0x000eb00000000a00 */
[----:B0-----:R-:W0:Y:S01]  /*00f0*/  LDC.64 R2, c[0x0][0x3a8] ;  /* 0x0000ea00ff027b82 */ /* 0x001e220000000a00 */
[----:B-1----:R-:W-:-:S05]  /*0100*/  IMAD.WIDE R12, R7, 0x4, R12 ;  /* 0x00000004070c7825 */ /* 0x002fca00078e020c */
[----:B------:R-:W3:Y:S04]  /*0110*/  LDG.E R6, desc[UR4][R12.64] ;  /* 0x000000040c067981 */ /* 0x000ee8000c1e1900 */
[----:B------:R-:W3:Y:S01]  /*0120*/  LDG.E R15, desc[UR4][R12.64+0x4] ;  /* 0x000004040c0f7981 */ /* 0x000ee2000c1e1900 */
[----:B--2---:R-:W-:-:S05]  /*0130*/  IMAD.WIDE R8, R7, 0x4, R8 ;  /* 0x0000000407087825 */ /* 0x004fca00078e0208 */
[----:B------:R-:W2:Y:S01]  /*0140*/  LDG.E R0, desc[UR4][R8.64] ;  /* 0x0000000408007981 */ /* 0x000ea2000c1e1900 */
[----:B0-----:R-:W-:-:S06]  /*0150*/  IMAD.WIDE R2, R7, 0x4, R2 ;  /* 0x0000000407027825 */ /* 0x001fcc00078e0202 */
[----:B------:R0:W5:Y:S01]  /*0160*/  LDG.E R3, desc[UR4][R2.64] ;  /* 0x0000000402037981 */ /* 0x000162000c1e1900 */
[----:B------:R-:W-:Y:S01]  /*0170*/  BSSY.RECONVERGENT B0, `(.L_x_0) ;  /* 0x00000af000007945 */ /* 0x000fe20003800200 */
[----:B---3--:R-:W-:Y:S01]  /*0180*/  ISETP.GE.AND P0, PT, R6, R15, PT ;  /* 0x0000000f0600720c */ /* 0x008fe20003f06270 */
[----:B--2---:R-:W-:-:S12]  /*0190*/  IMAD.MOV.U32 R5, RZ, RZ, R0 ;  /* 0x000000ffff057224 */ /* 0x004fd800078e0000 */
[----:B0-----:R-:W-:Y:S05]  /*01a0*/  @P0 BRA `(.L_x_1) ;  /* 0x0000000800ac0947 */ /* 0x001fea0003800000 */
[----:B------:R-:W0:Y:S01]  /*01b0*/  LDC.64 R12, c[0x0][0x388] ;  /* 0x0000e200ff0c7b82 */ /* 0x000e220000000a00 */
[----:B------:R-:W-:Y:S01]  /*01c0*/  BSSY.RECONVERGENT B1, `(.L_x_2) ;  /* 0x000000a000017945 */ /* 0x000fe20003800200 */
[----:B------:R-:W-:-:S07]  /*01d0*/  IMAD.MOV.U32 R2, RZ, RZ, R6 ;  /* 0x000000ffff027224 */ /* 0x000fce00078e0006 */
.L_x_4:
[----:B0-----:R-:W-:-:S06]  /*01e0*/  IMAD.WIDE R4, R2, 0x4, R12 ;  /* 0x0000000402047825 */ /* 0x001fcc00078e020c */
[----:B------:R-:W2:Y:S02]  /*01f0*/  LDG.E R4, desc[UR4][R4.64] ;  /* 0x0000000404047981 */ /* 0x000ea4000c1e1900 */
[----:B--2---:R-:W-:-:S04]  /*0200*/  ISETP.GT.AND P0, PT, R4, R7, PT ;  /* 0x000000070400720c */ /* 0x004fc80003f04270 */
[----:B------:R-:W-:-:S13]  /*0210*/  ISETP.LT.OR P0, PT, R4, RZ, !P0 ;  /* 0x000000ff0400720c */ /* 0x000fda0004701670 */
[----:B------:R-:W-:Y:S05]  /*0220*/  @!P0 BRA `(.L_x_3) ;  /* 0x0000000800d08947 */ /* 0x000fea0003800000 */
[----:B------:R-:W-:-:S04]  /*0230*/  IADD3 R2, PT, PT, R2, 0x1, RZ ;  /* 0x0000000102027810 */ /* 0x000fc80007ffe0ff */
[----:B------:R-:W-:-:S13]  /*0240*/  ISETP.NE.AND P0, PT, R2, R15, PT ;  /* 0x0000000f0200720c */ /* 0x000fda0003f05270 */
[----:B------:R-:W-:Y:S05]  /*0250*/  @P0 BRA `(.L_x_4) ;  /* 0xfffffffc00e00947 */ /* 0x000fea000383ffff */
[----:B------:R-:W-:Y:S05]  /*0260*/  BSYNC.RECONVERGENT B1 ;  /* 0x0000000000017941 */ /* 0x000fea0003800200 */
.L_x_2:
[----:B------:R-:W-:Y:S01]  /*0270*/  IMAD.IADD R2, R15, 0x1, -R6 ;  /* 0x000000010f027824 */ /* 0x000fe200078e0a06 */
[----:B------:R-:W-:Y:S01]  /*0280*/  BSSY.RECONVERGENT B1, `(.L_x_5) ;  /* 0x000004e000017945 */ /* 0x000fe20003800200 */
[----:B------:R-:W-:Y:S02]  /*0290*/  IMAD.IADD R15, R6, 0x1, -R15 ;  /* 0x00000001060f7824 */ /* 0x000fe400078e0a0f */
[----:B------:R-:W-:Y:S01]  /*02a0*/  IMAD.MOV.U32 R5, RZ, RZ, R0 ;  /* 0x000000ffff057224 */ /* 0x000fe200078e0000 */
[----:B------:R-:W-:Y:S02]  /*02b0*/  LOP3.LUT R4, R2, 0x7, RZ, 0xc0, !PT ;  /* 0x0000000702047812 */ /* 0x000fe400078ec0ff */
[----:B------:R-:W-:Y:S02]  /*02c0*/  ISETP.GT.U32.AND P1, PT, R15, -0x8, PT ;  /* 0xfffffff80f00780c */ /* 0x000fe40003f24070 */
[----:B------:R-:W-:-:S11]  /*02d0*/  ISETP.NE.AND P0, PT, R4, RZ, PT ;  /* 0x000000ff0400720c */ /* 0x000fd60003f05270 */
[----:B------:R-:W-:Y:S05]  /*02e0*/  @P1 BRA `(.L_x_6) ;  /* 0x00000004001c1947 */ /* 0x000fea0003800000 */
[----:B------:R-:W0:Y:S01]  /*02f0*/  LDC.64 R12, c[0x0][0x390] ;  /* 0x0000e400ff0c7b82 */ /* 0x000e220000000a00 */
[----:B------:R-:W-:Y:S01]  /*0300*/  LOP3.LUT R26, R2, 0xfffffff8, RZ, 0xc0, !PT ;  /* 0xfffffff8021a7812 */ /* 0x000fe200078ec0ff */
[----:B------:R-:W-:-:S04]  /*0310*/  IMAD.MOV.U32 R5, RZ, RZ, R0 ;  /* 0x000000ffff057224 */ /* 0x000fc800078e0000 */
[----:B------:R-:W-:Y:S02]  /*0320*/  IMAD.MOV R26, RZ, RZ, -R26 ;  /* 0x000000ffff1a7224 */ /* 0x000fe400078e0a1a */
[----:B------:R-:W1:Y:S01]  /*0330*/  LDC.64 R10, c[0x0][0x388] ;  /* 0x0000e200ff0a7b82 */ /* 0x000e620000000a00 */
[----:B0-----:R-:W-:-:S05]  /*0340*/  IADD3 R12, P2, PT, R12, 0x10, RZ ;  /* 0x000000100c0c7810 */ /* 0x001fca0007f5e0ff */
[----:B------:R-:W-:Y:S01]  /*0350*/  IMAD.X R13, RZ, RZ, R13, P2 ;  /* 0x000000ffff0d7224 */ /* 0x000fe200010e060d */
[----:B-1----:R-:W-:-:S04]  /*0360*/  IADD3 R10, P1, PT, R10, 0x10, RZ ;  /* 0x000000100a0a7810 */ /* 0x002fc80007f3e0ff */
[----:B------:R-:W-:-:S09]  /*0370*/  IADD3.X R11, PT, PT, RZ, R11, RZ, P1, !PT ;  /* 0x0000000bff0b7210 */ /* 0x000fd20000ffe4ff */
.L_x_7:
[----:B------:R-:W-:-:S05]  /*0380*/  IMAD.WIDE R20, R6, 0x4, R10 ;  /* 0x0000000406147825 */ /* 0x000fca00078e020a */
[----:B------:R-:W2:Y:S04]  /*0390*/  LDG.E R23, desc[UR4][R20.64+-0xc] ;  /* 0xfffff40414177981 */ /* 0x000ea8000c1e1900 */
[----:B------:R-:W3:Y:S04]  /*03a0*/  LDG.E R15, desc[UR4][R20.64+-0x10] ;  /* 0xfffff004140f7981 */ /* 0x000ee8000c1e1900 */
[----:B------:R-:W4:Y:S04]  /*03b0*/  LDG.E R7, desc[UR4][R20.64+-0x8] ;  /* 0xfffff80414077981 */ /* 0x000f28000c1e1900 */
[----:B------:R-:W4:Y:S04]  /*03c0*/  LDG.E R25, desc[UR4][R20.64+-0x4] ;  /* 0xfffffc0414197981 */ /* 0x000f28000c1e1900 */
[----:B------:R-:W4:Y:S01]  /*03d0*/  LDG.E R27, desc[UR4][R20.64+0x8] ;  /* 0x00000804141b7981 */ /* 0x000f22000c1e1900 */
[----:B--2---:R-:W-:-:S02]  /*03e0*/  ISETP.GE.AND P3, PT, R23, RZ, PT ;  /* 0x000000ff1700720c */ /* 0x004fc40003f66270 */
[----:B---3--:R-:W-:Y:S02]  /*03f0*/  ISETP.GE.AND P1, PT, R15, RZ, PT ;  /* 0x000000ff0f00720c */ /* 0x008fe40003f26270 */
[----:B----4-:R-:W-:-:S09]  /*0400*/  ISETP.GE.AND P4, PT, R7, RZ, PT ;  /* 0x000000ff0700720c */ /* 0x010fd20003f86270 */
[----:B------:R-:W0:Y:S08]  /*0410*/  @P3 LDC.64 R18, c[0x0][0x3a0] ;  /* 0x0000e800ff123b82 */ /* 0x000e300000000a00 */
[----:B------:R-:W1:Y:S08]  /*0420*/  @P1 LDC.64 R28, c[0x0][0x3a0] ;  /* 0x0000e800ff1c1b82 */ /* 0x000e700000000a00 */
[----:B------:R-:W2:Y:S01]  /*0430*/  @P4 LDC.64 R16, c[0x0][0x3a0] ;  /* 0x0000e800ff104b82 */ /* 0x000ea20000000a00 */
[----:B0-----:R-:W-:-:S02]  /*0440*/  @P3 IMAD.WIDE.U32 R18, R23, 0x4, R18 ;  /* 0x0000000417123825 */ /* 0x001fc400078e0012 */
[----:B------:R-:W3:Y:S04]  /*0450*/  LDG.E R23, desc[UR4][R20.64] ;  /* 0x0000000414177981 */ /* 0x000ee8000c1e1900 */
[----:B------:R-:W4:Y:S01]  /*0460*/  @P3 LDG.E R18, desc[UR4][R18.64] ;  /* 0x0000000412123981 */ /* 0x000f22000c1e1900 */
[----:B-1----:R-:W-:-:S04]  /*0470*/  @P1 IMAD.WIDE.U32 R28, R15, 0x4, R28 ;  /* 0x000000040f1c1825 */ /* 0x002fc800078e001c */
[----:B------:R-:W-:Y:S01]  /*0480*/  IMAD.WIDE R14, R6, 0x4, R12 ;  /* 0x00000004060e7825 */ /* 0x000fe200078e020c */
[----:B------:R-:W4:Y:S04]  /*0490*/  @P1 LDG.E R22, desc[UR4][R28.64] ;  /* 0x000000041c161981 */ /* 0x000f28000c1e1900 */
[----:B------:R-:W4:Y:S01]  /*04a0*/  @P1 LDG.E R24, desc[UR4][R14.64+-0x10] ;  /* 0xfffff0040e181981 */ /* 0x000f22000c1e1900 */
[----:B--2---:R-:W-:-:S03]  /*04b0*/  @P4 IMAD.WIDE.U32 R16, R7, 0x4, R16 ;  /* 0x0000000407104825 */ /* 0x004fc600078e0010 */
[----:B------:R-:W2:Y:S04]  /*04c0*/  LDG.E R7, desc[UR4][R20.64+0xc] ;  /* 0x00000c0414077981 */ /* 0x000ea8000c1e1900 */
[----:B------:R-:W2:Y:S04]  /*04d0*/  @P3 LDG.E R28, desc[UR4][R14.64+-0xc] ;  /* 0xfffff4040e1c3981 */ /* 0x000ea8000c1e1900 */
[----:B------:R-:W2:Y:S04]  /*04e0*/  @P4 LDG.E R17, desc[UR4][R16.64] ;  /* 0x0000000410114981 */ /* 0x000ea8000c1e1900 */
[----:B------:R-:W2:Y:S04]  /*04f0*/  LDG.E R29, desc[UR4][R20.64+0x4] ;  /* 0x00000404141d7981 */ /* 0x000ea8000c1e1900 */
[----:B------:R-:W2:Y:S01]  /*0500*/  @P4 LDG.E R16, desc[UR4][R14.64+-0x8] ;  /* 0xfffff8040e104981 */ /* 0x000ea2000c1e1900 */
[----:B---3--:R-:W-:Y:S01]  /*0510*/  ISETP.GE.AND P2, PT, R23, RZ, PT ;  /* 0x000000ff1700720c */ /* 0x008fe20003f46270 */
[----:B----4-:R-:W-:Y:S01]  /*0520*/  @P1 FFMA R5, -R24, R22, R5 ;  /* 0x0000001618051223 */ /* 0x010fe20000000105 */
[----:B------:R-:W-:-:S03]  /*0530*/  ISETP.GE.AND P1, PT, R25, RZ, PT ;  /* 0x000000ff1900720c */ /* 0x000fc60003f26270 */
[----:B--2---:R-:W-:-:S08]  /*0540*/  @P3 FFMA R5, -R28, R18, R5 ;  /* 0x000000121c053223 */ /* 0x004fd00000000105 */
[----:B------:R-:W0:Y:S02]  /*0550*/  @P2 LDC.64 R18, c[0x0][0x3a0] ;  /* 0x0000e800ff122b82 */ /* 0x000e240000000a00 */
[----:B------:R-:W2:Y:S01]  /*0560*/  @P1 LDG.E R28, desc[UR4][R14.64+-0x4] ;  /* 0xfffffc040e1c1981 */ /* 0x000ea2000c1e1900 */
[----:B------:R-:W-:Y:S01]  /*0570*/  ISETP.GE.AND P5, PT, R29, RZ, PT ;  /* 0x000000ff1d00720c */ /* 0x000fe20003fa6270 */
[----:B------:R-:W-:-:S04]  /*0580*/  @P4 FFMA R5, -R16, R17, R5 ;  /* 0x0000001110054223 */ /* 0x000fc80000000105 */
[----:B------:R-:W1:Y:S01]  /*0590*/  @P1 LDC.64 R16, c[0x0][0x3a0] ;  /* 0x0000e800ff101b82 */ /* 0x000e620000000a00 */
[----:B------:R-:W-:Y:S02]  /*05a0*/  ISETP.GE.AND P4, PT, R27, RZ, PT ;  /* 0x000000ff1b00720c */ /* 0x000fe40003f86270 */
[----:B------:R-:W-:-:S05]  /*05b0*/  ISETP.GE.AND P3, PT, R7, RZ, PT ;  /* 0x000000ff0700720c */ /* 0x000fca0003f66270 */
[----:B------:R-:W3:Y:S01]  /*05c0*/  @P5 LDC.64 R20, c[0x0][0x3a0] ;  /* 0x0000e800ff145b82 */ /* 0x000ee20000000a00 */
[----:B0-----:R-:W-:-:S07]  /*05d0*/  @P2 IMAD.WIDE.U32 R18, R23, 0x4, R18 ;  /* 0x0000000417122825 */ /* 0x001fce00078e0012 */
[----:B------:R-:W0:Y:S01]  /*05e0*/  @P4 LDC.64 R22, c[0x0][0x3a0] ;  /* 0x0000e800ff164b82 */ /* 0x000e220000000a00 */
[----:B------:R-:W4:Y:S01]  /*05f0*/  @P2 LDG.E R18, desc[UR4][R18.64] ;  /* 0x0000000412122981 */ /* 0x000f22000c1e1900 */
[----:B-1----:R-:W-:-:S06]  /*0600*/  @P1 IMAD.WIDE.U32 R16, R25, 0x4, R16 ;  /* 0x0000000419101825 */ /* 0x002fcc00078e0010 */
[----:B------:R-:W1:Y:S01]  /*0610*/  @P3 LDC.64 R24, c[0x0][0x3a0] ;  /* 0x0000e800ff183b82 */ /* 0x000e620000000a00 */
[----:B------:R-:W2:Y:S01]  /*0620*/  @P1 LDG.E R16, desc[UR4][R16.64] ;  /* 0x0000000410101981 */ /* 0x000ea2000c1e1900 */
[----:B---3--:R-:W-:-:S03]  /*0630*/  @P5 IMAD.WIDE.U32 R20, R29, 0x4, R20 ;  /* 0x000000041d145825 */ /* 0x008fc600078e0014 */
[----:B------:R-:W3:Y:S04]  /*0640*/  @P5 LDG.E R29, desc[UR4][R14.64+0x4] ;  /* 0x000004040e1d5981 */ /* 0x000ee8000c1e1900 */
[----:B------:R-:W3:Y:S01]  /*0650*/  @P5 LDG.E R20, desc[UR4][R20.64] ;  /* 0x0000000414145981 */ /* 0x000ee2000c1e1900 */
[----:B0-----:R-:W-:-:S03]  /*0660*/  @P4 IMAD.WIDE.U32 R22, R27, 0x4, R22 ;  /* 0x000000041b164825 */ /* 0x001fc600078e0016 */
[----:B------:R-:W4:Y:S04]  /*0670*/  @P2 LDG.E R27, desc[UR4][R14.64] ;  /* 0x000000040e1b2981 */ /* 0x000f28000c1e1900 */
[----:B------:R-:W3:Y:S01]  /*0680*/  @P4 LDG.E R22, desc[UR4][R22.64] ;  /* 0x0000000416164981 */ /* 0x000ee2000c1e1900 */
[----:B-1----:R-:W-:-:S03]  /*0690*/  @P3 IMAD.WIDE.U32 R24, R7, 0x4, R24 ;  /* 0x0000000407183825 */ /* 0x002fc600078e0018 */
[----:B------:R-:W3:Y:S04]  /*06a0*/  @P3 LDG.E R17, desc[UR4][R14.64+0xc] ;  /* 0x00000c040e113981 */ /* 0x000ee8000c1e1900 */
[----:B------:R-:W3:Y:S04]  /*06b0*/  @P4 LDG.E R7, desc[UR4][R14.64+0x8] ;  /* 0x000008040e074981 */ /* 0x000ee8000c1e1900 */
[----:B------:R-:W3:Y:S01]  /*06c0*/  @P3 LDG.E R24, desc[UR4][R24.64] ;  /* 0x0000000418183981 */ /* 0x000ee2000c1e1900 */
[----:B------:R-:W-:Y:S01]  /*06d0*/  IADD3 R26, PT, PT, R26, 0x8, RZ ;  /* 0x000000081a1a7810 */ /* 0x000fe20007ffe0ff */
[----:B------:R-:W-:-:S02]  /*06e0*/  VIADD R6, R6, 0x8 ;  /* 0x0000000806067836 */ /* 0x000fc40000000000 */
[----:B--2---:R-:W-:Y:S01]  /*06f0*/  @P1 FFMA R5, -R28, R16, R5 ;  /* 0x000000101c051223 */ /* 0x004fe20000000105 */
[----:B------:R-:W-:-:S03]  /*0700*/  ISETP.NE.AND P1, PT, R26, RZ, PT ;  /* 0x000000ff1a00720c */ /* 0x000fc60003f25270 */
[----:B----4-:R-:W-:-:S04]  /*0710*/  @P2 FFMA R5, -R27, R18, R5 ;  /* 0x000000121b052223 */ /* 0x010fc80000000105 */
[----:B---3--:R-:W-:-:S04]  /*0720*/  @P5 FFMA R5, -R29, R20, R5 ;  /* 0x000000141d055223 */ /* 0x008fc80000000105 */
[----:B------:R-:W-:-:S04]  /*0730*/  @P4 FFMA R5, -R7, R22, R5 ;  /* 0x0000001607054223 */ /* 0x000fc80000000105 */
[----:B------:R-:W-:Y:S01]  /*0740*/  @P3 FFMA R5, -R17, R24, R5 ;  /* 0x0000001811053223 */ /* 0x000fe20000000105 */
[----:B------:R-:W-:Y:S06]  /*0750*/  @P1 BRA `(.L_x_7) ;  /* 0xfffffffc00081947 */ /* 0x000fec000383ffff */
.L_x_6:
[----:B------:R-:W-:Y:S05]  /*0760*/  BSYNC.RECONVERGENT B1 ;  /* 0x0000000000017941 */ /* 0x000fea0003800200 */
.L_x_5:
[----:B------:R-:W-:Y:S05]  /*0770*/  @!P0 BRA `(.L_x_1) ;  /* 0x0000000400388947 */ /* 0x000fea0003800000 */
[----:B------:R-:W-:Y:S01]  /*0780*/  ISETP.GE.U32.AND P0, PT, R4, 0x4, PT ;  /* 0x000000040400780c */ /* 0x000fe20003f06070 */
[----:B------:R-:W-:Y:S01]  /*0790*/  BSSY.RECONVERGENT B1, `(.L_x_8) ;  /* 0x0000025000017945 */ /* 0x000fe20003800200 */
[----:B------:R-:W-:-:S04]  /*07a0*/  LOP3.LUT R20, R2, 0x3, RZ, 0xc0, !PT ;  /* 0x0000000302147812 */ /* 0x000fc800078ec0ff */
[----:B------:R-:W-:-:S07]  /*07b0*/  ISETP.NE.AND P4, PT, R20, RZ, PT ;  /* 0x000000ff1400720c */ /* 0x000fce0003f85270 */
[----:B------:R-:W-:Y:S06]  /*07c0*/  @!P0 BRA `(.L_x_9) ;  /* 0x0000000000848947 */ /* 0x000fec0003800000 */
[----:B------:R-:W0:Y:S08]  /*07d0*/  LDC.64 R22, c[0x0][0x388] ;  /* 0x0000e200ff167b82 */ /* 0x000e300000000a00 */
[----:B------:R-:W1:Y:S01]  /*07e0*/  LDC.64 R16, c[0x0][0x390] ;  /* 0x0000e400ff107b82 */ /* 0x000e620000000a00 */
[----:B0-----:R-:W-:-:S05]  /*07f0*/  IMAD.WIDE R22, R6, 0x4, R22 ;  /* 0x0000000406167825 */ /* 0x001fca00078e0216 */
[----:B------:R-:W2:Y:S04]  /*0800*/  LDG.E R25, desc[UR4][R22.64] ;  /* 0x0000000416197981 */ /* 0x000ea8000c1e1900 */
[----:B------:R-:W3:Y:S04]  /*0810*/  LDG.E R27, desc[UR4][R22.64+0x4] ;  /* 0x00000404161b7981 */ /* 0x000ee8000c1e1900 */
[----:B------:R-:W4:Y:S04]  /*0820*/  LDG.E R21, desc[UR4][R22.64+0x8] ;  /* 0x0000080416157981 */ /* 0x000f28000c1e1900 */
[----:B------:R-:W4:Y:S01]  /*0830*/  LDG.E R7, desc[UR4][R22.64+0xc] ;  /* 0x00000c0416077981 */ /* 0x000f22000c1e1900 */
[----:B-1----:R-:W-:Y:S01]  /*0840*/  IMAD.WIDE R16, R6, 0x4, R16 ;  /* 0x0000000406107825 */ /* 0x002fe200078e0210 */
[----:B--2---:R-:W-:-:S02]  /*0850*/  ISETP.GE.AND P0, PT, R25, RZ, PT ;  /* 0x000000ff1900720c */ /* 0x004fc40003f06270 */
[----:B---3--:R-:W-:Y:S02]  /*0860*/  ISETP.GE.AND P1, PT, R27, RZ, PT ;  /* 0x000000ff1b00720c */ /* 0x008fe40003f26270 */
[----:B----4-:R-:W-:Y:S02]  /*0870*/  ISETP.GE.AND P2, PT, R21, RZ, PT ;  /* 0x000000ff1500720c */ /* 0x010fe40003f46270 */
[----:B------:R-:W-:-:S07]  /*0880*/  ISETP.GE.AND P3, PT, R7, RZ, PT ;  /* 0x000000ff0700720c */ /* 0x000fce0003f66270 */
[----:B------:R-:W0:Y:S01]  /*0890*/  @P0 LDC.64 R14, c[0x0][0x3a0] ;  /* 0x0000e800ff0e0b82 */ /* 0x000e220000000a00 */
[----:B------:R-:W2:Y:S04]  /*08a0*/  @P0 LDG.E R4, desc[UR4][R16.64] ;  /* 0x0000000410040981 */ /* 0x000ea8000c1e1900 */
[----:B------:R-:W3:Y:S03]  /*08b0*/  @P1 LDG.E R22, desc[UR4][R16.64+0x4] ;  /* 0x0000040410161981 */ /* 0x000ee6000c1e1900 */
[----:B------:R-:W1:Y:S01]  /*08c0*/  @P1 LDC.64 R18, c[0x0][0x3a0] ;  /* 0x0000e800ff121b82 */ /* 0x000e620000000a00 */
[----:B------:R-:W4:Y:S04]  /*08d0*/  @P2 LDG.E R24, desc[UR4][R16.64+0x8] ;  /* 0x0000080410182981 */ /* 0x000f28000c1e1900 */
[----:B------:R-:W4:Y:S03]  /*08e0*/  @P3 LDG.E R26, desc[UR4][R16.64+0xc] ;  /* 0x00000c04101a3981 */ /* 0x000f26000c1e1900 */
[----:B------:R-:W1:Y:S08]  /*08f0*/  @P2 LDC.64 R10, c[0x0][0x3a0] ;  /* 0x0000e800ff0a2b82 */ /* 0x000e700000000a00 */
[----:B------:R-:W1:Y:S01]  /*0900*/  @P3 LDC.64 R12, c[0x0][0x3a0] ;  /* 0x0000e800ff0c3b82 */ /* 0x000e620000000a00 */
[----:B0-----:R-:W-:-:S06]  /*0910*/  @P0 IMAD.WIDE.U32 R14, R25, 0x4, R14 ;  /* 0x00000004190e0825 */ /* 0x001fcc00078e000e */
[----:B------:R-:W2:Y:S01]  /*0920*/  @P0 LDG.E R14, desc[UR4][R14.64] ;  /* 0x000000040e0e0981 */ /* 0x000ea2000c1e1900 */
[----:B-1----:R-:W-:-:S06]  /*0930*/  @P1 IMAD.WIDE.U32 R18, R27, 0x4, R18 ;  /* 0x000000041b121825 */ /* 0x002fcc00078e0012 */
[----:B------:R-:W3:Y:S01]  /*0940*/  @P1 LDG.E R18, desc[UR4][R18.64] ;  /* 0x0000000412121981 */ /* 0x000ee2000c1e1900 */
[----:B------:R-:W-:-:S06]  /*0950*/  @P2 IMAD.WIDE.U32 R10, R21, 0x4, R10 ;  /* 0x00000004150a2825 */ /* 0x000fcc00078e000a */
[----:B------:R-:W4:Y:S01]  /*0960*/  @P2 LDG.E R10, desc[UR4][R10.64] ;  /* 0x000000040a0a2981 */ /* 0x000f22000c1e1900 */
[----:B------:R-:W-:-:S06]  /*0970*/  @P3 IMAD.WIDE.U32 R12, R7, 0x4, R12 ;  /* 0x00000004070c3825 */ /* 0x000fcc00078e000c */
[----:B------:R-:W4:Y:S01]  /*0980*/  @P3 LDG.E R12, desc[UR4][R12.64] ;  /* 0x000000040c0c3981 */ /* 0x000f22000c1e1900 */
[----:B------:R-:W-:Y:S02]  /*0990*/  VIADD R6, R6, 0x4 ;  /* 0x0000000406067836 */ /* 0x000fe40000000000 */
[----:B--2---:R-:W-:-:S04]  /*09a0*/  @P0 FFMA R5, -R4, R14, R5 ;  /* 0x0000000e04050223 */ /* 0x004fc80000000105 */
[----:B---3--:R-:W-:-:S04]  /*09b0*/  @P1 FFMA R5, -R22, R18, R5 ;  /* 0x0000001216051223 */ /* 0x008fc80000000105 */
[----:B----4-:R-:W-:-:S04]  /*09c0*/  @P2 FFMA R5, -R24, R10, R5 ;  /* 0x0000000a18052223 */ /* 0x010fc80000000105 */
[----:B------:R-:W-:-:S07]  /*09d0*/  @P3 FFMA R5, -R26, R12, R5 ;  /* 0x0000000c1a053223 */ /* 0x000fce0000000105 */
.L_x_9:
[----:B------:R-:W-:Y:S05]  /*09e0*/  BSYNC.RECONVERGENT B1 ;  /* 0x0000000000017941 */ /* 0x000fea0003800200 */
.L_x_8:
[----:B------:R-:W-:Y:S05]  /*09f0*/  @!P4 BRA `(.L_x_1) ;  /* 0x000000000098c947 */ /* 0x000fea0003800000 */
[----:B------:R-:W-:Y:S01]  /*0a00*/  ISETP.NE.AND P0, PT, R20, 0x1, PT ;  /* 0x000000011400780c */ /* 0x000fe20003f05270 */
[----:B------:R-:W-:Y:S01]  /*0a10*/  BSSY.RECONVERGENT B1, `(.L_x_10) ;  /* 0x0000017000017945 */ /* 0x000fe20003800200 */
[----:B------:R-:W-:-:S04]  /*0a20*/  LOP3.LUT R2, R2, 0x1, RZ, 0xc0, !PT ;  /* 0x0000000102027812 */ /* 0x000fc800078ec0ff */
[----:B------:R-:W-:-:S07]  /*0a30*/  ISETP.NE.U32.AND P2, PT, R2, 0x1, PT ;  /* 0x000000010200780c */ /* 0x000fce0003f45070 */
[----:B------:R-:W-:Y:S06]  /*0a40*/  @!P0 BRA `(.L_x_11) ;  /* 0x00000000004c8947 */ /* 0x000fec0003800000 */
[----:B------:R-:W0:Y:S02]  /*0a50*/  LDC.64 R10, c[0x0][0x388] ;  /* 0x0000e200ff0a7b82 */ /* 0x000e240000000a00 */
[----:B0-----:R-:W-:-:S06]  /*0a60*/  IMAD.WIDE R16, R6, 0x4, R10 ;  /* 0x0000000406107825 */ /* 0x001fcc00078e020a */
[----:B------:R-:W0:Y:S01]  /*0a70*/  LDC.64 R10, c[0x0][0x390] ;  /* 0x0000e400ff0a7b82 */ /* 0x000e220000000a00 */
[----:B------:R-:W2:Y:S04]  /*0a80*/  LDG.E R7, desc[UR4][R16.64] ;  /* 0x0000000410077981 */ /* 0x000ea8000c1e1900 */
[----:B------:R-:W3:Y:S01]  /*0a90*/  LDG.E R19, desc[UR4][R16.64+0x4] ;  /* 0x0000040410137981 */ /* 0x000ee2000c1e1900 */
[----:B0-----:R-:W-:Y:S01]  /*0aa0*/  IMAD.WIDE R10, R6, 0x4, R10 ;  /* 0x00000004060a7825 */ /* 0x001fe200078e020a */
[----:B--2---:R-:W-:Y:S02]  /*0ab0*/  ISETP.GE.AND P0, PT, R7, RZ, PT ;  /* 0x000000ff0700720c */ /* 0x004fe40003f06270 */
[----:B---3--:R-:W-:-:S11]  /*0ac0*/  ISETP.GE.AND P1, PT, R19, RZ, PT ;  /* 0x000000ff1300720c */ /* 0x008fd60003f26270 */
[----:B------:R-:W0:Y:S01]  /*0ad0*/  @P0 LDC.64 R12, c[0x0][0x3a0] ;  /* 0x0000e800ff0c0b82 */ /* 0x000e220000000a00 */
[----:B------:R-:W2:Y:S04]  /*0ae0*/  @P0 LDG.E R2, desc[UR4][R10.64] ;  /* 0x000000040a020981 */ /* 0x000ea8000c1e1900 */
[----:B------:R-:W3:Y:S03]  /*0af0*/  @P1 LDG.E R4, desc[UR4][R10.64+0x4] ;  /* 0x000004040a041981 */ /* 0x000ee6000c1e1900 */
[----:B------:R-:W1:Y:S01]  /*0b00*/  @P1 LDC.64 R14, c[0x0][0x3a0] ;  /* 0x0000e800ff0e1b82 */ /* 0x000e620000000a00 */
[----:B0-----:R-:W-:-:S06]  /*0b10*/  @P0 IMAD.WIDE.U32 R12, R7, 0x4, R12 ;  /* 0x00000004070c0825 */ /* 0x001fcc00078e000c */
[----:B------:R-:W2:Y:S01]  /*0b20*/  @P0 LDG.E R12, desc[UR4][R12.64] ;  /* 0x000000040c0c0981 */ /* 0x000ea2000c1e1900 */
[----:B-1----:R-:W-:-:S06]  /*0b30*/  @P1 IMAD.WIDE.U32 R14, R19, 0x4, R14 ;  /* 0x00000004130e1825 */ /* 0x002fcc00078e000e */
[----:B------:R-:W3:Y:S01]  /*0b40*/  @P1 LDG.E R14, desc[UR4][R14.64] ;  /* 0x000000040e0e1981 */ /* 0x000ee2000c1e1900 */
[----:B------:R-:W-:Y:S01]  /*0b50*/  IADD3 R6, PT, PT, R6, 0x2, RZ ;  /* 0x0000000206067810 */ /* 0x000fe20007ffe0ff */
[----:B--2---:R-:W-:-:S04]  /*0b60*/  @P0 FFMA R5, -R2, R12, R5 ;  /* 0x0000000c02050223 */ /* 0x004fc80000000105 */
[----:B---3--:R-:W-:-:S07]  /*0b70*/  @P1 FFMA R5, -R4, R14, R5 ;  /* 0x0000000e04051223 */ /* 0x008fce0000000105 */
.L_x_11:
[----:B------:R-:W-:Y:S05]  /*0b80*/  BSYNC.RECONVERGENT B1 ;  /* 0x0000000000017941 */ /* 0x000fea0003800200 */
.L_x_10:
[----:B------:R-:W-:Y:S05]  /*0b90*/  @P2 BRA `(.L_x_1) ;  /* 0x0000000000302947 */ /* 0x000fea0003800000 */
[----:B------:R-:W0:Y:S02]  /*0ba0*/  LDC.64 R10, c[0x0][0x388] ;  /* 0x0000e200ff0a7b82 */ /* 0x000e240000000a00 */
[----:B0-----:R-:W-:-:S05]  /*0bb0*/  IMAD.WIDE R10, R6, 0x4, R10 ;  /* 0x00000004060a7825 */ /* 0x001fca00078e020a */
[----:B------:R-:W2:Y:S02]  /*0bc0*/  LDG.E R15, desc[UR4][R10.64] ;  /* 0x000000040a0f7981 */ /* 0x000ea4000c1e1900 */
[----:B--2---:R-:W-:-:S13]  /*0bd0*/  ISETP.GE.AND P0, PT, R15, RZ, PT ;  /* 0x000000ff0f00720c */ /* 0x004fda0003f06270 */
[----:B------:R-:W-:Y:S05]  /*0be0*/  @!P0 BRA `(.L_x_1) ;  /* 0x00000000001c8947 */ /* 0x000fea0003800000 */
[----:B------:R-:W0:Y:S08]  /*0bf0*/  LDC.64 R10, c[0x0][0x390] ;  /* 0x0000e400ff0a7b82 */ /* 0x000e300000000a00 */
[----:B------:R-:W1:Y:S01]  /*0c00*/  LDC.64 R12, c[0x0][0x3a0] ;  /* 0x0000e800ff0c7b82 */ /* 0x000e620000000a00 */
[----:B0-----:R-:W-:-:S06]  /*0c10*/  IMAD.WIDE R6, R6, 0x4, R10 ;  /* 0x0000000406067825 */ /* 0x001fcc00078e020a */
[----:B------:R-:W2:Y:S01]  /*0c20*/  LDG.E R6, desc[UR4][R6.64] ;  /* 0x0000000406067981 */ /* 0x000ea2000c1e1900 */
[----:B-1----:R-:W-:-:S06]  /*0c30*/  IMAD.WIDE.U32 R10, R15, 0x4, R12 ;  /* 0x000000040f0a7825 */ /* 0x002fcc00078e000c */
[----:B------:R-:W2:Y:S02]  /*0c40*/  LDG.E R10, desc[UR4][R10.64] ;  /* 0x000000040a0a7981 */ /* 0x000ea4000c1e1900 */
[----:B--2---:R-:W-:-:S07]  /*0c50*/  FFMA R5, -R6, R10, R5 ;  /* 0x0000000a06057223 */ /* 0x004fce0000000105 */
.L_x_1:
[----:B------:R-:W-:Y:S05]  /*0c60*/  BSYNC.RECONVERGENT B0 ;  /* 0x0000000000007941 */ /* 0x000fea0003800200 */
.L_x_0:
[----:B-----5:R-:W0:Y:S01]  /*0c70*/  MUFU.RCP R2, R3 ;  /* 0x0000000300027308 */ /* 0x020e220000001000 */
[----:B------:R-:W-:Y:S01]  /*0c80*/  FFMA R0, R0, R3, R5 ;  /* 0x0000000300007223 */ /* 0x000fe20000000005 */
[----:B------:R-:W-:Y:S06]  /*0c90*/  BSSY.RECONVERGENT B0, `(.L_x_12) ;  /* 0x000000b000007945 */ /* 0x000fec0003800200 */
[----:B------:R-:W1:Y:S01]  /*0ca0*/  FCHK P0, R0, R3 ;  /* 0x0000000300007302 */ /* 0x000e620000000000 */
[----:B0-----:R-:W-:-:S04]  /*0cb0*/  FFMA R7, -R3, R2, 1 ;  /* 0x3f80000003077423 */ /* 0x001fc80000000102 */
[----:B------:R-:W-:-:S04]  /*0cc0*/  FFMA R7, R2, R7, R2 ;  /* 0x0000000702077223 */ /* 0x000fc80000000002 */
[----:B------:R-:W-:-:S04]  /*0cd0*/  FFMA R2, R0, R7, RZ ;  /* 0x0000000700027223 */ /* 0x000fc800000000ff */
[----:B------:R-:W-:-:S04]  /*0ce0*/  FFMA R4, -R3, R2, R0 ;  /* 0x0000000203047223 */ /* 0x000fc80000000100 */
[----:B------:R-:W-:Y:S01]  /*0cf0*/  FFMA R7, R7, R4, R2 ;  /* 0x0000000407077223 */ /* 0x000fe20000000002 */
[----:B-1----:R-:W-:Y:S06]  /*0d00*/  @!P0 BRA `(.L_x_13) ;  /* 0x00000000000c8947 */ /* 0x002fec0003800000 */
[----:B------:R-:W-:-:S07]  /*0d10*/  MOV R2, 0xd30 ;  /* 0x00000d3000027802 */ /* 0x000fce0000000f00 */
[----:B------:R-:W-:Y:S05]  /*0d20*/  CALL.REL.NOINC `($__internal_0_$__cuda_sm3x_div_rn_noftz_f32_slowpath) ;  /* 0x0000000000187944 */ /* 0x000fea0003c00000 */
[----:B------:R-:W-:-:S07]  /*0d30*/  IMAD.MOV.U32 R7, RZ, RZ, R0 ;  /* 0x000000ffff077224 */ /* 0x000fce00078e0000 */
.L_x_13:
[----:B------:R-:W-:Y:S05]  /*0d40*/  BSYNC.RECONVERGENT B0 ;  /* 0x0000000000007941 */ /* 0x000fea0003800200 */
.L_x_12:
[----:B------:R-:W-:Y:S01]  /*0d50*/  STG.E desc[UR4][R8.64], R7 ;  /* 0x0000000708007986 */ /* 0x000fe2000c101904 */
[----:B------:R-:W-:Y:S05]  /*0d60*/  EXIT ;  /* 0x000000000000794d */ /* 0x000fea0003800000 */
.L_x_3:
[----:B------:R-:W-:Y:S01]  /*0d70*/  STG.E desc[UR4][R10.64], R7 ;  /* 0x000000070a007986 */ /* 0x000fe2000c101904 */
[----:B------:R-:W-:Y:S05]  /*0d80*/  EXIT ;  /* 0x000000000000794d */ /* 0x000fea0003800000 */
        .weak           $__internal_0_$__cuda_sm3x_div_rn_noftz_f32_slowpath
        .type           $__internal_0_$__cuda_sm3x_div_rn_noftz_f32_slowpath,@function
        .size           $__internal_0_$__cuda_sm3x_div_rn_noftz_f32_slowpath,(.L_x_52 - $__internal_0_$__cuda_sm3x_div_rn_noftz_f32_slowpath)
$__internal_0_$__cuda_sm3x_div_rn_noftz_f32_slowpath:
[--C-:B------:R-:W-:Y:S01]  /*0d90*/  SHF.R.U32.HI R5, RZ, 0x17, R3.reuse ;  /* 0x00000017ff057819 */ /* 0x100fe20000011603 */
[----:B------:R-:W-:Y:S01]  /*0da0*/  BSSY.RECONVERGENT B1, `(.L_x_14) ;  /* 0x0000064000017945 */ /* 0x000fe20003800200 */
[--C-:B------:R-:W-:Y:S01]  /*0db0*/  SHF.R.U32.HI R4, RZ, 0x17, R0.reuse ;  /* 0x00000017ff047819 */ /* 0x100fe20000011600 */
[----:B------:R-:W-:Y:S01]  /*0dc0*/  IMAD.MOV.U32 R7, RZ, RZ, R3 ;  /* 0x000000ffff077224 */ /* 0x000fe200078e0003 */
[----:B------:R-:W-:Y:S02]  /*0dd0*/  LOP3.LUT R5, R5, 0xff, RZ, 0xc0, !PT ;  /* 0x000000ff05057812 */ /* 0x000fe400078ec0ff */
[----:B------:R-:W-:Y:S01]  /*0de0*/  LOP3.LUT R12, R4, 0xff, RZ, 0xc0, !PT ;  /* 0x000000ff040c7812 */ /* 0x000fe200078ec0ff */
[----:B------:R-:W-:Y:S02]  /*0df0*/  IMAD.MOV.U32 R4, RZ, RZ, R0 ;  /* 0x000000ffff047224 */ /* 0x000fe400078e0000 */
[----:B------:R-:W-:Y:S01]  /*0e00*/  VIADD R10, R5, 0xffffffff ;  /* 0xffffffff050a7836 */ /* 0x000fe20000000000 */
[----:B------:R-:W-:-:S04]  /*0e10*/  IADD3 R11, PT, PT, R12, -0x1, RZ ;  /* 0xffffffff0c0b7810 */ /* 0x000fc80007ffe0ff */
[----:B------:R-:W-:-:S04]  /*0e20*/  ISETP.GT.U32.AND P0, PT, R10, 0xfd, PT ;  /* 0x000000fd0a00780c */ /* 0x000fc80003f04070 */
[----:B------:R-:W-:-:S13]  /*0e30*/  ISETP.GT.U32.OR P0, PT, R11, 0xfd, P0 ;  /* 0x000000fd0b00780c */ /* 0x000fda0000704470 */
[----:B------:R-:W-:Y:S01]  /*0e40*/  @!P0 MOV R6, RZ ;  /* 0x000000ff00068202 */ /* 0x000fe20000000f00 */
[----:B------:R-:W-:Y:S06]  /*0e50*/  @!P0 BRA `(.L_x_15) ;  /* 0x00000000005c8947 */ /* 0x000fec0003800000 */
[----:B------:R-:W-:Y:S02]  /*0e60*/  FSETP.GTU.FTZ.AND P0, PT, |R0|, +INF , PT ;  /* 0x7f8000000000780b */ /* 0x000fe40003f1c200 */
[----:B------:R-:W-:-:S04]  /*0e70*/  FSETP.GTU.FTZ.AND P1, PT, |R3|, +INF , PT ;  /* 0x7f8000000300780b */ /* 0x000fc80003f3c200 */
[----:B------:R-:W-:-:S13]  /*0e80*/  PLOP3.LUT P0, PT, P0, P1, PT, 0xf8, 0x8f ;  /* 0x00000000008f781c */ /* 0x000fda0000703f70 */
[----:B------:R-:W-:Y:S05]  /*0e90*/  @P0 BRA `(.L_x_16) ;  /* 0x00000004004c0947 */ /* 0x000fea0003800000 */
[----:B------:R-:W-:-:S13]  /*0ea0*/  LOP3.LUT P0, RZ, R7, 0x7fffffff, R4, 0xc8, !PT ;  /* 0x7fffffff07ff7812 */ /* 0x000fda000780c804 */
[----:B------:R-:W-:Y:S05]  /*0eb0*/  @!P0 BRA `(.L_x_17) ;  /* 0x00000004003c8947 */ /* 0x000fea0003800000 */
[C---:B------:R-:W-:Y:S02]  /*0ec0*/  FSETP.NEU.FTZ.AND P1, PT, |R0|.reuse, +INF , PT ;  /* 0x7f8000000000780b */ /* 0x040fe40003f3d200 */
[----:B------:R-:W-:Y:S02]  /*0ed0*/  FSETP.NEU.FTZ.AND P0, PT, |R3|, +INF , PT ;  /* 0x7f8000000300780b */ /* 0x000fe40003f1d200 */
[----:B------:R-:W-:-:S11]  /*0ee0*/  FSETP.NEU.FTZ.AND P2, PT, |R0|, +INF , PT ;  /* 0x7f8000000000780b */ /* 0x000fd60003f5d200 */
[----:B------:R-:W-:Y:S05]  /*0ef0*/  @!P0 BRA !P1, `(.L_x_17) ;  /* 0x00000004002c8947 */ /* 0x000fea0004800000 */
[----:B------:R-:W-:-:S04]  /*0f00*/  LOP3.LUT P1, RZ, R4, 0x7fffffff, RZ, 0xc0, !PT ;  /* 0x7fffffff04ff7812 */ /* 0x000fc8000782c0ff */
[----:B------:R-:W-:-:S13]  /*0f10*/  PLOP3.LUT P0, PT, P0, P1, PT, 0x2f, 0xf2 ;  /* 0x0000000000f2781c */ /* 0x000fda0000702577 */
[----:B------:R-:W-:Y:S05]  /*0f20*/  @P0 BRA `(.L_x_18) ;  /* 0x0000000400180947 */ /* 0x000fea0003800000 */
[----:B------:R-:W-:-:S04]  /*0f30*/  LOP3.LUT P0, RZ, R7, 0x7fffffff, RZ, 0xc0, !PT ;  /* 0x7fffffff07ff7812 */ /* 0x000fc8000780c0ff */
[----:B------:R-:W-:-:S13]  /*0f40*/  PLOP3.LUT P0, PT, P2, P0, PT, 0x2f, 0xf2 ;  /* 0x0000000000f2781c */ /* 0x000fda0001700577 */
[----:B------:R-:W-:Y:S05]  /*0f50*/  @P0 BRA `(.L_x_19) ;  /* 0x0000000400000947 */ /* 0x000fea0003800000 */
[----:B------:R-:W-:Y:S02]  /*0f60*/  ISETP.GE.AND P0, PT, R11, RZ, PT ;  /* 0x000000ff0b00720c */ /* 0x000fe40003f06270 */
[----:B------:R-:W-:-:S11]  /*0f70*/  ISETP.GE.AND P1, PT, R10, RZ, PT ;  /* 0x000000ff0a00720c */ /* 0x000fd60003f26270 */
[----:B------:R-:W-:Y:S02]  /*0f80*/  @P0 IMAD.MOV.U32 R6, RZ, RZ, RZ ;  /* 0x000000ffff060224 */ /* 0x000fe400078e00ff */
[----:B------:R-:W-:Y:S01]  /*0f90*/  @!P0 FFMA R4, R0, 1.84467440737095516160e+19, RZ ;  /* 0x5f80000000048823 */ /* 0x000fe200000000ff */
[----:B------:R-:W-:Y:S02]  /*0fa0*/  @!P0 IMAD.MOV.U32 R6, RZ, RZ, -0x40 ;  /* 0xffffffc0ff068424 */ /* 0x000fe400078e00ff */
[----:B------:R-:W-:-:S03]  /*0fb0*/  @!P1 FFMA R7, R3, 1.84467440737095516160e+19, RZ ;  /* 0x5f80000003079823 */ /* 0x000fc600000000ff */
[----:B------:R-:W-:-:S07]  /*0fc0*/  @!P1 IADD3 R6, PT, PT, R6, 0x40, RZ ;  /* 0x0000004006069810 */ /* 0x000fce0007ffe0ff */
.L_x_15:
[----:B------:R-:W-:Y:S01]  /*0fd0*/  LEA R0, R5, 0xc0800000, 0x17 ;  /* 0xc080000005007811 */ /* 0x000fe200078eb8ff */
[----:B------:R-:W-:Y:S01]  /*0fe0*/  VIADD R3, R12, 0xffffff81 ;  /* 0xffffff810c037836 */ /* 0x000fe20000000000 */
[----:B------:R-:W-:Y:S03]  /*0ff0*/  BSSY.RECONVERGENT B2, `(.L_x_20) ;  /* 0x0000035000027945 */ /* 0x000fe60003800200 */
[----:B------:R-:W-:Y:S01]  /*1000*/  IMAD.IADD R7, R7, 0x1, -R0 ;  /* 0x0000000107077824 */ /* 0x000fe200078e0a00 */
[C---:B------:R-:W-:Y:S01]  /*1010*/  IADD3 R5, PT, PT, R3.reuse, 0x7f, -R5 ;  /* 0x0000007f03057810 */ /* 0x040fe20007ffe805 */
[----:B------:R-:W-:Y:S02]  /*1020*/  IMAD R0, R3, -0x800000, R4 ;  /* 0xff80000003007824 */ /* 0x000fe400078e0204 */
[----:B------:R-:W0:Y:S01]  /*1030*/  MUFU.RCP R10, R7 ;  /* 0x00000007000a7308 */ /* 0x000e220000001000 */
[----:B------:R-:W-:Y:S01]  /*1040*/  FADD.FTZ R11, -R7, -RZ ;  /* 0x800000ff070b7221 */ /* 0x000fe20000010100 */
[----:B------:R-:W-:-:S03]  /*1050*/  IADD3 R5, PT, PT, R5, R6, RZ ;  /* 0x0000000605057210 */ /* 0x000fc60007ffe0ff */
[----:B0-----:R-:W-:-:S04]  /*1060*/  FFMA R13, R10, R11, 1 ;  /* 0x3f8000000a0d7423 */ /* 0x001fc8000000000b */
[----:B------:R-:W-:-:S04]  /*1070*/  FFMA R15, R10, R13, R10 ;  /* 0x0000000d0a0f7223 */ /* 0x000fc8000000000a */
[----:B------:R-:W-:-:S04]  /*1080*/  FFMA R4, R0, R15, RZ ;  /* 0x0000000f00047223 */ /* 0x000fc800000000ff */
[----:B------:R-:W-:-:S04]  /*1090*/  FFMA R13, R11, R4, R0 ;  /* 0x000000040b0d7223 */ /* 0x000fc80000000000 */
[----:B------:R-:W-:-:S04]  /*10a0*/  FFMA R4, R15, R13, R4 ;  /* 0x0000000d0f047223 */ /* 0x000fc80000000004 */
[----:B------:R-:W-:-:S04]  /*10b0*/  FFMA R11, R11, R4, R0 ;  /* 0x000000040b0b7223 */ /* 0x000fc80000000000 */
[----:B------:R-:W-:-:S05]  /*10c0*/  FFMA R0, R15, R11, R4 ;  /* 0x0000000b0f007223 */ /* 0x000fca0000000004 */
[----:B------:R-:W-:-:S04]  /*10d0*/  SHF.R.U32.HI R3, RZ, 0x17, R0 ;  /* 0x00000017ff037819 */ /* 0x000fc80000011600 */
[----:B------:R-:W-:-:S05]  /*10e0*/  LOP3.LUT R3, R3, 0xff, RZ, 0xc0, !PT ;  /* 0x000000ff03037812 */ /* 0x000fca00078ec0ff */
[----:B------:R-:W-:-:S04]  /*10f0*/  IMAD.IADD R7, R3, 0x1, R5 ;  /* 0x0000000103077824 */ /* 0x000fc800078e0205 */
[----:B------:R-:W-:-:S05]  /*1100*/  VIADD R3, R7, 0xffffffff ;  /* 0xffffffff07037836 */ /* 0x000fca0000000000 */
[----:B------:R-:W-:-:S13]  /*1110*/  ISETP.GE.U32.AND P0, PT, R3, 0xfe, PT ;  /* 0x000000fe0300780c */ /* 0x000fda0003f06070 */
[----:B------:R-:W-:Y:S05]  /*1120*/  @!P0 BRA `(.L_x_21) ;  /* 0x0000000000808947 */ /* 0x000fea0003800000 */
[----:B------:R-:W-:-:S13]  /*1130*/  ISETP.GT.AND P0, PT, R7, 0xfe, PT ;  /* 0x000000fe0700780c */ /* 0x000fda0003f04270 */
[----:B------:R-:W-:Y:S05]  /*1140*/  @P0 BRA `(.L_x_22) ;  /* 0x00000000006c0947 */ /* 0x000fea0003800000 */
[----:B------:R-:W-:-:S13]  /*1150*/  ISETP.GE.AND P0, PT, R7, 0x1, PT ;  /* 0x000000010700780c */ /* 0x000fda0003f06270 */
[----:B------:R-:W-:Y:S05]  /*1160*/  @P0 BRA `(.L_x_23) ;  /* 0x0000000000740947 */ /* 0x000fea0003800000 */
[----:B------:R-:W-:Y:S02]  /*1170*/  ISETP.GE.AND P0, PT, R7, -0x18, PT ;  /* 0xffffffe80700780c */ /* 0x000fe40003f06270 */
[----:B------:R-:W-:-:S11]  /*1180*/  LOP3.LUT R0, R0, 0x80000000, RZ, 0xc0, !PT ;  /* 0x8000000000007812 */ /* 0x000fd600078ec0ff */
[----:B------:R-:W-:Y:S05]  /*1190*/  @!P0 BRA `(.L_x_23) ;  /* 0x0000000000688947 */ /* 0x000fea0003800000 */
[-CC-:B------:R-:W-:Y:S01]  /*11a0*/  FFMA.RZ R3, R15, R11.reuse, R4.reuse ;  /* 0x0000000b0f037223 */ /* 0x180fe2000000c004 */
[C---:B------:R-:W-:Y:S02]  /*11b0*/  IADD3 R6, PT, PT, R7.reuse, 0x20, RZ ;  /* 0x0000002007067810 */ /* 0x040fe40007ffe0ff */
[----:B------:R-:W-:Y:S02]  /*11c0*/  ISETP.NE.AND P2, PT, R7, RZ, PT ;  /* 0x000000ff0700720c */ /* 0x000fe40003f45270 */
[----:B------:R-:W-:Y:S01]  /*11d0*/  LOP3.LUT R5, R3, 0x7fffff, RZ, 0xc0, !PT ;  /* 0x007fffff03057812 */ /* 0x000fe200078ec0ff */
[CCC-:B------:R-:W-:Y:S01]  /*11e0*/  FFMA.RP R3, R15.reuse, R11.reuse, R4.reuse ;  /* 0x0000000b0f037223 */ /* 0x1c0fe20000008004 */
[----:B------:R-:W-:Y:S01]  /*11f0*/  FFMA.RM R4, R15, R11, R4 ;  /* 0x0000000b0f047223 */ /* 0x000fe20000004004 */
[----:B------:R-:W-:Y:S01]  /*1200*/  ISETP.NE.AND P1, PT, R7, RZ, PT ;  /* 0x000000ff0700720c */ /* 0x000fe20003f25270 */
[----:B------:R-:W-:Y:S01]  /*1210*/  IMAD.MOV R7, RZ, RZ, -R7 ;  /* 0x000000ffff077224 */ /* 0x000fe200078e0a07 */
[----:B------:R-:W-:-:S02]  /*1220*/  LOP3.LUT R5, R5, 0x800000, RZ, 0xfc, !PT ;  /* 0x0080000005057812 */ /* 0x000fc400078efcff */
[----:B------:R-:W-:Y:S02]  /*1230*/  FSETP.NEU.FTZ.AND P0, PT, R3, R4, PT ;  /* 0x000000040300720b */ /* 0x000fe40003f1d000 */
[----:B------:R-:W-:Y:S02]  /*1240*/  SHF.L.U32 R6, R5, R6, RZ ;  /* 0x0000000605067219 */ /* 0x000fe400000006ff */
[----:B------:R-:W-:Y:S02]  /*1250*/  SEL R4, R7, RZ, P2 ;  /* 0x000000ff07047207 */ /* 0x000fe40001000000 */
[----:B------:R-:W-:Y:S02]  /*1260*/  ISETP.NE.AND P1, PT, R6, RZ, P1 ;  /* 0x000000ff0600720c */ /* 0x000fe40000f25270 */
[----:B------:R-:W-:Y:S02]  /*1270*/  SHF.R.U32.HI R4, RZ, R4, R5 ;  /* 0x00000004ff047219 */ /* 0x000fe40000011605 */
[----:B------:R-:W-:-:S02]  /*1280*/  PLOP3.LUT P0, PT, P0, P1, PT, 0xf8, 0x8f ;  /* 0x00000000008f781c */ /* 0x000fc40000703f70 */
[----:B------:R-:W-:Y:S02]  /*1290*/  SHF.R.U32.HI R6, RZ, 0x1, R4 ;  /* 0x00000001ff067819 */ /* 0x000fe40000011604 */
[----:B------:R-:W-:-:S04]  /*12a0*/  SEL R3, RZ, 0x1, !P0 ;  /* 0x00000001ff037807 */ /* 0x000fc80004000000 */
[----:B------:R-:W-:-:S04]  /*12b0*/  LOP3.LUT R3, R3, 0x1, R6, 0xf8, !PT ;  /* 0x0000000103037812 */ /* 0x000fc800078ef806 */
[----:B------:R-:W-:-:S05]  /*12c0*/  LOP3.LUT R3, R3, R4, RZ, 0xc0, !PT ;  /* 0x0000000403037212 */ /* 0x000fca00078ec0ff */
[----:B------:R-:W-:-:S05]  /*12d0*/  IMAD.IADD R3, R6, 0x1, R3 ;  /* 0x0000000106037824 */ /* 0x000fca00078e0203 */
[----:B------:R-:W-:Y:S01]  /*12e0*/  LOP3.LUT R0, R3, R0, RZ, 0xfc, !PT ;  /* 0x0000000003007212 */ /* 0x000fe200078efcff */
[----:B------:R-:W-:Y:S06]  /*12f0*/  BRA `(.L_x_23) ;  /* 0x0000000000107947 */ /* 0x000fec0003800000 */
.L_x_22:
[----:B------:R-:W-:-:S04]  /*1300*/  LOP3.LUT R0, R0, 0x80000000, RZ, 0xc0, !PT ;  /* 0x8000000000007812 */ /* 0x000fc800078ec0ff */
[----:B------:R-:W-:Y:S01]  /*1310*/  LOP3.LUT R0, R0, 0x7f800000, RZ, 0xfc, !PT ;  /* 0x7f80000000007812 */ /* 0x000fe200078efcff */
[----:B------:R-:W-:Y:S06]  /*1320*/  BRA `(.L_x_23) ;  /* 0x0000000000047947 */ /* 0x000fec0003800000 */
.L_x_21:
[----:B------:R-:W-:-:S07]  /*1330*/  LEA R0, R5, R0, 0x17 ;  /* 0x0000000005007211 */ /* 0x000fce00078eb8ff */
.L_x_23:
[----:B------:R-:W-:Y:S05]  /*1340*/  BSYNC.RECONVERGENT B2 ;  /* 0x0000000000027941 */ /* 0x000fea0003800200 */
.L_x_20:
[----:B------:R-:W-:Y:S05]  /*1350*/  BRA `(.L_x_24) ;  /* 0x0000000000207947 */ /* 0x000fea0003800000 */
.L_x_19:
[----:B------:R-:W-:-:S04]  /*1360*/  LOP3.LUT R0, R7, 0x80000000, R4, 0x48, !PT ;  /* 0x8000000007007812 */ /* 0x000fc800078e4804 */
[----:B------:R-:W-:Y:S01]  /*1370*/  LOP3.LUT R0, R0, 0x7f800000, RZ, 0xfc, !PT ;  /* 0x7f80000000007812 */ /* 0x000fe200078efcff */
[----:B------:R-:W-:Y:S06]  /*1380*/  BRA `(.L_x_24) ;  /* 0x0000000000147947 */ /* 0x000fec0003800000 */
.L_x_18:
[----:B------:R-:W-:Y:S01]  /*1390*/  LOP3.LUT R0, R7, 0x80000000, R4, 0x48, !PT ;  /* 0x8000000007007812 */ /* 0x000fe200078e4804 */
[----:B------:R-:W-:Y:S06]  /*13a0*/  BRA `(.L_x_24) ;  /* 0x00000000000c7947 */ /* 0x000fec0003800000 */
.L_x_17:
[----:B------:R-:W0:Y:S01]  /*13b0*/  MUFU.RSQ R0, -QNAN ;  /* 0xffc0000000007908 */ /* 0x000e220000001400 */
[----:B------:R-:W-:Y:S05]  /*13c0*/  BRA `(.L_x_24) ;  /* 0x0000000000047947 */ /* 0x000fea0003800000 */
.L_x_16:
[----:B------:R-:W-:-:S07]  /*13d0*/  FADD.FTZ R0, R0, R3 ;  /* 0x0000000300007221 */ /* 0x000fce0000010000 */
.L_x_24:
[----:B------:R-:W-:Y:S05]  /*13e0*/  BSYNC.RECONVERGENT B1 ;  /* 0x0000000000017941 */ /* 0x000fea0003800200 */
.L_x_14:
[----:B------:R-:W-:-:S04]  /*13f0*/  IMAD.MOV.U32 R3, RZ, RZ, 0x0 ;  /* 0x00000000ff037424 */ /* 0x000fc800078e00ff */
[----:B0-----:R-:W-:Y:S05]  /*1400*/  RET.REL.NODEC R2 `(_Z13cu_sweep_backPKiS0_PKfiPfS3_Pi) ;  /* 0xffffffe802fc7950 */ /* 0x001fea0003c3ffff */
.L_x_25:
[----:B------:R-:W-:-:S00]  /*1410*/  BRA `(.L_x_25) ;  /* 0xfffffffc00fc7947 */ /* 0x000fc0000383ffff */
[----:B------:R-:W-:-:S00]  /*1420*/  NOP ;  /* 0x0000000000007918 */ /* 0x000fc00000000000 */
        /* <DEDUP_REMOVED lines=13> */
.L_x_52:


//--------------------- .text._Z16cu_sweep_forwardPKiS0_PKfiPfS3_Pi --------------------------
	.section	.text._Z16cu_sweep_forwardPKiS0_PKfiPfS3_Pi,"ax",@progbits
	.align	128
        .global         _Z16cu_sweep_forwardPKiS0_PKfiPfS3_Pi
        .type           _Z16cu_sweep_forwardPKiS0_PKfiPfS3_Pi,@function
        .size           _Z16cu_sweep_forwardPKiS0_PKfiPfS3_Pi,(.L_x_53 - _Z16cu_sweep_forwardPKiS0_PKfiPfS3_Pi)
        .other          _Z16cu_sweep_forwardPKiS0_PKfiPfS3_Pi,@"STO_CUDA_ENTRY STV_DEFAULT"
_Z16cu_sweep_forwardPKiS0_PKfiPfS3_Pi:
.text._Z16cu_sweep_forwardPKiS0_PKfiPfS3_Pi:
        /* <DEDUP_REMOVED lines=30> */
.L_x_30:
[----:B0-----:R-:W-:-:S06]  /*01e0*/  IMAD.WIDE R4, R2, 0x4, R12 ;  /* 0x0000000402047825 */ /* 0x001fcc00078e020c */
[----:B------:R-:W2:Y:S02]  /*01f0*/  LDG.E R4, desc[UR4][R4.64] ;  /* 0x0000000404047981 */ /* 0x000ea4000c1e1900 */
[----:B--2---:R-:W-:-:S13]  /*0200*/  ISETP.GE.AND P0, PT, R4, R7, PT ;  /* 0x000000070400720c */ /* 0x004fda0003f06270 */
[----:B------:R-:W-:Y:S05]  /*0210*/  @!P0 BRA `(.L_x_29) ;  /* 0x0000000800d08947 */ /* 0x000fea0003800000 */
[----:B------:R-:W-:-:S04]  /*0220*/  IADD3 R2, PT, PT, R2, 0x1, RZ ;  /* 0x0000000102027810 */ /* 0x000fc80007ffe0ff */
[----:B------:R-:W-:-:S13]  /*0230*/  ISETP.NE.AND P0, PT, R2, R15, PT ;  /* 0x0000000f0200720c */ /* 0x000fda0003f05270 */
[----:B------:R-:W-:Y:S05]  /*0240*/  @P0 BRA `(.L_x_30) ;  /* 0xfffffffc00e40947 */ /* 0x000fea000383ffff */
[----:B------:R-:W-:Y:S05]  /*0250*/  BSYNC.RECONVERGENT B1 ;  /* 0x0000000000017941 */ /* 0x000fea0003800200 */
.L_x_28:
        /* <DEDUP_REMOVED lines=17> */
.L_x_33:
        /* <DEDUP_REMOVED lines=62> */
.L_x_32:
[----:B------:R-:W-:Y:S05]  /*0750*/  BSYNC.RECONVERGENT B1 ;  /* 0x0000000000017941 */ /* 0x000fea0003800200 */
.L_x_31:
        /* <DEDUP_REMOVED lines=39> */
.L_x_35:
[----:B------:R-:W-:Y:S05]  /*09d0*/  BSYNC.RECONVERGENT B1 ;  /* 0x0000000000017941 */ /* 0x000fea0003800200 */
.L_x_34:
        /* <DEDUP_REMOVED lines=25> */
.L_x_37:
[----:B------:R-:W-:Y:S05]  /*0b70*/  BSYNC.RECONVERGENT B1 ;  /* 0x0000000000017941 */ /* 0x000fea0003800200 */
.L_x_36:
        /* <DEDUP_REMOVED lines=13> */
.L_x_27:
[----:B------:R-:W-:Y:S05]  /*0c50*/  BSYNC.RECONVERGENT B0 ;  /* 0x0000000000007941 */ /* 0x000fea0003800200 */
.L_x_26:
        /* <DEDUP_REMOVED lines=11> */
[----:B------:R-:W-:Y:S05]  /*0d10*/  CALL.REL.NOINC `($__internal_1_$__cuda_sm3x_div_rn_noftz_f32_slowpath) ;  /* 0x0000000000187944 */ /* 0x000fea0003c00000 */
[----:B------:R-:W-:-:S07]  /*0d20*/  IMAD.MOV.U32 R7, RZ, RZ, R0 ;  /* 0x000000ffff077224 */ /* 0x000fce00078e0000 */
.L_x_39:
[----:B------:R-:W-:Y:S05]  /*0d30*/  BSYNC.RECONVERGENT B0 ;  /* 0x0000000000007941 */ /* 0x000fea0003800200 */
.L_x_38:
[----:B------:R-:W-:Y:S01]  /*0d40*/  STG.E desc[UR4][R8.64], R7 ;  /* 0x0000000708007986 */ /* 0x000fe2000c101904 */
[----:B------:R-:W-:Y:S05]  /*0d50*/  EXIT ;  /* 0x000000000000794d */ /* 0x000fea0003800000 */
.L_x_29:
[----:B------:R-:W-:Y:S01]  /*0d60*/  STG.E desc[UR4][R10.64], R7 ;  /* 0x000000070a007986 */ /* 0x000fe2000c101904 */
[----:B------:R-:W-:Y:S05]  /*0d70*/  EXIT ;  /* 0x000000000000794d */ /* 0x000fea0003800000 */
        .weak           $__internal_1_$__cuda_sm3x_div_rn_noftz_f32_slowpath
        .type           $__internal_1_$__cuda_sm3x_div_rn_noftz_f32_slowpath,@function
        .size           $__internal_1_$__cuda_sm3x_div_rn_noftz_f32_slowpath,(.L_x_53 - $__internal_1_$__cuda_sm3x_div_rn_noftz_f32_slowpath)
$__internal_1_$__cuda_sm3x_div_rn_noftz_f32_slowpath:
        /* <DEDUP_REMOVED lines=36> */
.L_x_41:
        /* <DEDUP_REMOVED lines=51> */
.L_x_48:
[----:B------:R-:W-:-:S04]  /*12f0*/  LOP3.LUT R0, R0, 0x80000000, RZ, 0xc0, !PT ;  /* 0x8000000000007812 */ /* 0x000fc800078ec0ff */
[----:B------:R-:W-:Y:S01]  /*1300*/  LOP3.LUT R0, R0, 0x7f800000, RZ, 0xfc, !PT ;  /* 0x7f80000000007812 */ /* 0x000fe200078efcff */
[----:B------:R-:W-:Y:S06]  /*1310*/  BRA `(.L_x_49) ;  /* 0x0000000000047947 */ /* 0x000fec0003800000 */
.L_x_47:
[----:B------:R-:W-:-:S07]  /*1320*/  LEA R0, R5, R0, 0x17 ;  /* 0x0000000005007211 */ /* 0x000fce00078eb8ff */
.L_x_49:
[----:B------:R-:W-:Y:S05]  /*1330*/  BSYNC.RECONVERGENT B2 ;  /* 0x0000000000027941 */ /* 0x000fea0003800200 */
.L_x_46:
[----:B------:R-:W-:Y:S05]  /*1340*/  BRA `(.L_x_50) ;  /* 0x0000000000207947 */ /* 0x000fea0003800000 */
.L_x_45:
[----:B------:R-:W-:-:S04]  /*1350*/  LOP3.LUT R0, R7, 0x80000000, R4, 0x48, !PT ;  /* 0x8000000007007812 */ /* 0x000fc800078e4804 */
[----:B------:R-:W-:Y:S01]  /*1360*/  LOP3.LUT R0, R0, 0x7f800000, RZ, 0xfc, !PT ;  /* 0x7f80000000007812 */ /* 0x000fe200078efcff */
[----:B------:R-:W-:Y:S06]  /*1370*/  BRA `(.L_x_50) ;  /* 0x0000000000147947 */ /* 0x000fec0003800000 */
.L_x_44:
[----:B------:R-:W-:Y:S01]  /*1380*/  LOP3.LUT R0, R7, 0x80000000, R4, 0x48, !PT ;  /* 0x8000000007007812 */ /* 0x000fe200078e4804 */
[----:B------:R-:W-:Y:S06]  /*1390*/  BRA `(.L_x_50) ;  /* 0x00000000000c7947 */ /* 0x000fec0003800000 */
.L_x_43:
[----:B------:R-:W0:Y:S01]  /*13a0*/  MUFU.RSQ R0, -QNAN ;  /* 0xffc0000000007908 */ /* 0x000e220000001400 */
[----:B------:R-:W-:Y:S05]  /*13b0*/  BRA `(.L_x_50) ;  /* 0x0000000000047947 */ /* 0x000fea0003800000 */
.L_x_42:
[----:B------:R-:W-:-:S07]  /*13c0*/  FADD.FTZ R0, R0, R3 ;  /* 0x0000000300007221 */ /* 0x000fce0000010000 */
.L_x_50:
[----:B------:R-:W-:Y:S05]  /*13d0*/  BSYNC.RECONVERGENT B1 ;  /* 0x0000000000017941 */ /* 0x000fea0003800200 */
.L_x_40:
[----:B------:R-:W-:-:S04]  /*13e0*/  IMAD.MOV.U32 R3, RZ, RZ, 0x0 ;  /* 0x00000000ff037424 */ /* 0x000fc800078e00ff */
[----:B0-----:R-:W-:Y:S05]  /*13f0*/  RET.REL.NODEC R2 `(_Z16cu_sweep_forwardPKiS0_PKfiPfS3_Pi) ;  /* 0xffffffec02007950 */ /* 0x001fea0003c3ffff */
.L_x_51:
        /* <DEDUP_REMOVED lines=16> */
.L_x_53:


//--------------------- .nv.shared.reserved.0     --------------------------
	.section	.nv.shared.reserved.0,"aw",@nobits
	.weak		__nv_reservedSMEM_offset_0_alias
	.size		__nv_reservedSMEM_offset_0_alias, 0, 64
	.other		__nv_reservedSMEM_offset_0_alias,@"STO_CUDA_RESERVED_SHARED STV_DEFAULT"
__nv_reservedSMEM_offset_0_alias:
	.zero		0
	.zero		64


//--------------------- .nv.constant0._Z13cu_sweep_backPKiS0_PKfiPfS3_Pi --------------------------
	.section	.nv.constant0._Z13cu_sweep_backPKiS0_PKfiPfS3_Pi,"a",@progbits
	.sectionflags	@""
	.align	4
.nv.constant0._Z13cu_sweep_backPKiS0_PKfiPfS3_Pi:
	.zero		952


//--------------------- .nv.constant0._Z16cu_sweep_forwardPKiS0_PKfiPfS3_Pi --------------------------
	.section	.nv.constant0._Z16cu_sweep_forwardPKiS0_PKfiPfS3_Pi,"a",@progbits
	.sectionflags	@""
	.align	4
.nv.constant0._Z16cu_sweep_forwardPKiS0_PKfiPfS3_Pi:
	.zero		952


//--------------------- SYMBOLS --------------------------

	.type		.nv.reservedSmem.offset0,@object
	.size		.nv.reservedSmem.offset0,0x4
